//
// Generated by NVIDIA NVVM Compiler
//
// Compiler Build ID: CL-36424714
// Cuda compilation tools, release 13.0, V13.0.88
// Based on NVVM 20.0.0
//

.version 9.0
.target sm_100
.address_size 64

	// .globl	_Z19cuda_moving_averagePfS_ii
.global .align 4 .b8 precalc_xorwow_matrix[102400];
.global .align 4 .b8 precalc_xorwow_offset_matrix[102400];
.global .align 4 .b8 mrg32k3aM1[2304];
.global .align 4 .b8 mrg32k3aM2[2304];
.global .align 4 .b8 mrg32k3aM1SubSeq[2016];
.global .align 4 .b8 mrg32k3aM2SubSeq[2016];
.global .align 4 .b8 mrg32k3aM1Seq[2304];
.global .align 4 .b8 mrg32k3aM2Seq[2304];
.const .align 8 .b8 __cr_lgamma_table[72];
.extern .shared .align 16 .b8 result_s[];

.visible .entry _Z19cuda_moving_averagePfS_ii(
	.param .u64 .ptr .align 1 _Z19cuda_moving_averagePfS_ii_param_0,
	.param .u64 .ptr .align 1 _Z19cuda_moving_averagePfS_ii_param_1,
	.param .u32 _Z19cuda_moving_averagePfS_ii_param_2,
	.param .u32 _Z19cuda_moving_averagePfS_ii_param_3
)
{
	.reg .pred 	%p<53>;
	.reg .b32 	%r<133>;
	.reg .b32 	%f<115>;
	.reg .b64 	%rd<25>;

	ld.param.u64 	%rd9, [_Z19cuda_moving_averagePfS_ii_param_0];
	ld.param.u64 	%rd10, [_Z19cuda_moving_averagePfS_ii_param_1];
	ld.param.u32 	%r55, [_Z19cuda_moving_averagePfS_ii_param_2];
	ld.param.u32 	%r56, [_Z19cuda_moving_averagePfS_ii_param_3];
	cvta.to.global.u64 	%rd1, %rd10;
	mov.u32 	%r57, %ctaid.x;
	mov.u32 	%r58, %ctaid.y;
	add.s32 	%r59, %r57, %r58;
	mov.u32 	%r60, %ctaid.z;
	add.s32 	%r61, %r59, %r60;
	mov.u32 	%r62, %tid.x;
	shl.b32 	%r1, %r61, 10;
	shl.b32 	%r2, %r62, 5;
	mov.u32 	%r63, %tid.y;
	mov.u32 	%r64, %tid.z;
	add.s32 	%r3, %r64, %r63;
	add.s32 	%r65, %r3, %r2;
	add.s32 	%r5, %r65, %r1;
	setp.ge.s32 	%p1, %r5, %r55;
	setp.gt.u32 	%p2, %r65, 1023;
	or.pred  	%p3, %p1, %p2;
	@%p3 bra 	$L__BB0_86;
	mul.wide.s32 	%rd11, %r5, 4;
	add.s64 	%rd2, %rd1, %rd11;
	ld.global.f32 	%f14, [%rd2];
	shl.b32 	%r66, %r65, 2;
	mov.u32 	%r67, result_s;
	add.s32 	%r6, %r67, %r66;
	st.shared.f32 	[%r6], %f14;
	setp.ne.s32 	%p4, %r65, 0;
	setp.lt.s32 	%p5, %r56, 1;
	or.pred  	%p6, %p4, %p5;
	@%p6 bra 	$L__BB0_72;
	add.s32 	%r7, %r5, 1024;
	and.b32  	%r8, %r56, 15;
	setp.lt.u32 	%p7, %r56, 16;
	mov.b32 	%r121, 0;
	@%p7 bra 	$L__BB0_37;
	and.b32  	%r121, %r56, 2147483632;
	mov.b32 	%r119, 0;
$L__BB0_4:
	.pragma "nounroll";
	add.s32 	%r11, %r7, %r119;
	setp.ge.s32 	%p8, %r11, %r55;
	shl.b32 	%r70, %r119, 2;
	add.s32 	%r12, %r67, %r70;
	@%p8 bra 	$L__BB0_6;
	mul.wide.u32 	%rd12, %r119, 4;
	add.s64 	%rd13, %rd2, %rd12;
	ld.global.f32 	%f15, [%rd13+4096];
	st.shared.f32 	[%r12+4096], %f15;
$L__BB0_6:
	add.s32 	%r72, %r11, 1;
	setp.ge.s32 	%p9, %r72, %r55;
	mul.wide.s32 	%rd14, %r72, 4;
	add.s64 	%rd3, %rd1, %rd14;
	@%p9 bra 	$L__BB0_8;
	ld.global.f32 	%f16, [%rd3];
	st.shared.f32 	[%r12+4100], %f16;
$L__BB0_8:
	add.s32 	%r73, %r11, 2;
	setp.ge.s32 	%p10, %r73, %r55;
	@%p10 bra 	$L__BB0_10;
	ld.global.f32 	%f17, [%rd3+4];
	st.shared.f32 	[%r12+4104], %f17;
$L__BB0_10:
	add.s32 	%r74, %r11, 3;
	setp.ge.s32 	%p11, %r74, %r55;
	@%p11 bra 	$L__BB0_12;
	ld.global.f32 	%f18, [%rd3+8];
	st.shared.f32 	[%r12+4108], %f18;
$L__BB0_12:
	add.s32 	%r75, %r11, 4;
	setp.ge.s32 	%p12, %r75, %r55;
	@%p12 bra 	$L__BB0_14;
	ld.global.f32 	%f19, [%rd3+12];
	st.shared.f32 	[%r12+4112], %f19;
$L__BB0_14:
	add.s32 	%r76, %r11, 5;
	setp.ge.s32 	%p13, %r76, %r55;
	@%p13 bra 	$L__BB0_16;
	ld.global.f32 	%f20, [%rd3+16];
	st.shared.f32 	[%r12+4116], %f20;
$L__BB0_16:
	add.s32 	%r77, %r11, 6;
	setp.ge.s32 	%p14, %r77, %r55;
	@%p14 bra 	$L__BB0_18;
	ld.global.f32 	%f21, [%rd3+20];
	st.shared.f32 	[%r12+4120], %f21;
$L__BB0_18:
	add.s32 	%r78, %r11, 7;
	setp.ge.s32 	%p15, %r78, %r55;
	@%p15 bra 	$L__BB0_20;
	ld.global.f32 	%f22, [%rd3+24];
	st.shared.f32 	[%r12+4124], %f22;
$L__BB0_20:
	add.s32 	%r79, %r11, 8;
	setp.ge.s32 	%p16, %r79, %r55;
	@%p16 bra 	$L__BB0_22;
	ld.global.f32 	%f23, [%rd3+28];
	st.shared.f32 	[%r12+4128], %f23;
$L__BB0_22:
	add.s32 	%r80, %r11, 9;
	setp.ge.s32 	%p17, %r80, %r55;
	@%p17 bra 	$L__BB0_24;
	ld.global.f32 	%f24, [%rd3+32];
	st.shared.f32 	[%r12+4132], %f24;
$L__BB0_24:
	add.s32 	%r81, %r11, 10;
	setp.ge.s32 	%p18, %r81, %r55;
	@%p18 bra 	$L__BB0_26;
	ld.global.f32 	%f25, [%rd3+36];
	st.shared.f32 	[%r12+4136], %f25;
$L__BB0_26:
	add.s32 	%r82, %r11, 11;
	setp.ge.s32 	%p19, %r82, %r55;
	@%p19 bra 	$L__BB0_28;
	ld.global.f32 	%f26, [%rd3+40];
	st.shared.f32 	[%r12+4140], %f26;
$L__BB0_28:
	add.s32 	%r83, %r11, 12;
	setp.ge.s32 	%p20, %r83, %r55;
	@%p20 bra 	$L__BB0_30;
	ld.global.f32 	%f27, [%rd3+44];
	st.shared.f32 	[%r12+4144], %f27;
$L__BB0_30:
	add.s32 	%r84, %r11, 13;
	setp.ge.s32 	%p21, %r84, %r55;
	@%p21 bra 	$L__BB0_32;
	ld.global.f32 	%f28, [%rd3+48];
	st.shared.f32 	[%r12+4148], %f28;
$L__BB0_32:
	add.s32 	%r85, %r11, 14;
	setp.ge.s32 	%p22, %r85, %r55;
	@%p22 bra 	$L__BB0_34;
	ld.global.f32 	%f29, [%rd3+52];
	st.shared.f32 	[%r12+4152], %f29;
$L__BB0_34:
	add.s32 	%r86, %r11, 15;
	setp.ge.s32 	%p23, %r86, %r55;
	@%p23 bra 	$L__BB0_36;
	ld.global.f32 	%f30, [%rd3+56];
	st.shared.f32 	[%r12+4156], %f30;
$L__BB0_36:
	add.s32 	%r119, %r119, 16;
	setp.ne.s32 	%p24, %r119, %r121;
	@%p24 bra 	$L__BB0_4;
$L__BB0_37:
	setp.eq.s32 	%p25, %r8, 0;
	@%p25 bra 	$L__BB0_72;
	and.b32  	%r15, %r56, 7;
	setp.lt.u32 	%p26, %r8, 8;
	@%p26 bra 	$L__BB0_56;
	add.s32 	%r16, %r7, %r121;
	setp.ge.s32 	%p27, %r16, %r55;
	shl.b32 	%r87, %r121, 2;
	add.s32 	%r17, %r67, %r87;
	mul.wide.u32 	%rd15, %r121, 4;
	add.s64 	%rd4, %rd2, %rd15;
	@%p27 bra 	$L__BB0_41;
	ld.global.f32 	%f31, [%rd4+4096];
	st.shared.f32 	[%r17+4096], %f31;
$L__BB0_41:
	add.s32 	%r89, %r16, 1;
	setp.ge.s32 	%p28, %r89, %r55;
	@%p28 bra 	$L__BB0_43;
	ld.global.f32 	%f32, [%rd4+4100];
	st.shared.f32 	[%r17+4100], %f32;
$L__BB0_43:
	add.s32 	%r90, %r16, 2;
	setp.ge.s32 	%p29, %r90, %r55;
	@%p29 bra 	$L__BB0_45;
	ld.global.f32 	%f33, [%rd4+4104];
	st.shared.f32 	[%r17+4104], %f33;
$L__BB0_45:
	add.s32 	%r91, %r16, 3;
	setp.ge.s32 	%p30, %r91, %r55;
	@%p30 bra 	$L__BB0_47;
	ld.global.f32 	%f34, [%rd4+4108];
	st.shared.f32 	[%r17+4108], %f34;
$L__BB0_47:
	add.s32 	%r92, %r16, 4;
	setp.ge.s32 	%p31, %r92, %r55;
	@%p31 bra 	$L__BB0_49;
	ld.global.f32 	%f35, [%rd4+4112];
	st.shared.f32 	[%r17+4112], %f35;
$L__BB0_49:
	add.s32 	%r93, %r16, 5;
	setp.ge.s32 	%p32, %r93, %r55;
	@%p32 bra 	$L__BB0_51;
	ld.global.f32 	%f36, [%rd4+4116];
	st.shared.f32 	[%r17+4116], %f36;
$L__BB0_51:
	add.s32 	%r94, %r16, 6;
	setp.ge.s32 	%p33, %r94, %r55;
	@%p33 bra 	$L__BB0_53;
	ld.global.f32 	%f37, [%rd4+4120];
	st.shared.f32 	[%r17+4120], %f37;
$L__BB0_53:
	add.s32 	%r95, %r16, 7;
	setp.ge.s32 	%p34, %r95, %r55;
	@%p34 bra 	$L__BB0_55;
	ld.global.f32 	%f38, [%rd4+4124];
	st.shared.f32 	[%r17+4124], %f38;
$L__BB0_55:
	add.s32 	%r121, %r121, 8;
$L__BB0_56:
	setp.eq.s32 	%p35, %r15, 0;
	@%p35 bra 	$L__BB0_72;
	and.b32  	%r20, %r56, 3;
	setp.lt.u32 	%p36, %r15, 4;
	@%p36 bra 	$L__BB0_67;
	add.s32 	%r21, %r7, %r121;
	setp.ge.s32 	%p37, %r21, %r55;
	shl.b32 	%r96, %r121, 2;
	add.s32 	%r22, %r67, %r96;
	mul.wide.s32 	%rd16, %r121, 4;
	add.s64 	%rd5, %rd2, %rd16;
	@%p37 bra 	$L__BB0_60;
	ld.global.f32 	%f39, [%rd5+4096];
	st.shared.f32 	[%r22+4096], %f39;
$L__BB0_60:
	add.s32 	%r98, %r21, 1;
	setp.ge.s32 	%p38, %r98, %r55;
	@%p38 bra 	$L__BB0_62;
	ld.global.f32 	%f40, [%rd5+4100];
	st.shared.f32 	[%r22+4100], %f40;
$L__BB0_62:
	add.s32 	%r99, %r21, 2;
	setp.ge.s32 	%p39, %r99, %r55;
	@%p39 bra 	$L__BB0_64;
	ld.global.f32 	%f41, [%rd5+4104];
	st.shared.f32 	[%r22+4104], %f41;
$L__BB0_64:
	add.s32 	%r100, %r21, 3;
	setp.ge.s32 	%p40, %r100, %r55;
	@%p40 bra 	$L__BB0_66;
	ld.global.f32 	%f42, [%rd5+4108];
	st.shared.f32 	[%r22+4108], %f42;
$L__BB0_66:
	add.s32 	%r121, %r121, 4;
$L__BB0_67:
	setp.eq.s32 	%p41, %r20, 0;
	@%p41 bra 	$L__BB0_72;
	shl.b32 	%r101, %r121, 2;
	add.s32 	%r103, %r101, %r67;
	add.s32 	%r125, %r103, 4096;
	mul.wide.u32 	%rd18, %r121, 4;
	add.s64 	%rd19, %rd11, %rd18;
	add.s64 	%rd20, %rd19, %rd1;
	add.s64 	%rd24, %rd20, 4096;
	add.s32 	%r104, %r3, %r121;
	add.s32 	%r105, %r104, %r1;
	add.s32 	%r124, %r105, %r2;
	neg.s32 	%r123, %r20;
$L__BB0_69:
	.pragma "nounroll";
	add.s32 	%r106, %r124, 1024;
	setp.ge.s32 	%p42, %r106, %r55;
	@%p42 bra 	$L__BB0_71;
	ld.global.f32 	%f43, [%rd24];
	st.shared.f32 	[%r125], %f43;
$L__BB0_71:
	add.s32 	%r125, %r125, 4;
	add.s64 	%rd24, %rd24, 4;
	add.s32 	%r124, %r124, 1;
	add.s32 	%r123, %r123, 1;
	setp.ne.s32 	%p43, %r123, 0;
	@%p43 bra 	$L__BB0_69;
$L__BB0_72:
	setp.lt.s32 	%p44, %r56, 1;
	bar.sync 	0;
	mov.f32 	%f114, 0f00000000;
	@%p44 bra 	$L__BB0_85;
	and.b32  	%r34, %r56, 15;
	setp.lt.u32 	%p45, %r56, 16;
	mov.f32 	%f114, 0f00000000;
	mov.b32 	%r129, 0;
	@%p45 bra 	$L__BB0_76;
	and.b32  	%r129, %r56, 2147483632;
	neg.s32 	%r127, %r129;
	add.s32 	%r110, %r66, %r67;
	add.s32 	%r126, %r110, 32;
	mov.f32 	%f114, 0f00000000;
$L__BB0_75:
	.pragma "nounroll";
	ld.shared.f32 	%f48, [%r126+-32];
	add.f32 	%f49, %f114, %f48;
	ld.shared.f32 	%f50, [%r126+-28];
	add.f32 	%f51, %f49, %f50;
	ld.shared.f32 	%f52, [%r126+-24];
	add.f32 	%f53, %f51, %f52;
	ld.shared.f32 	%f54, [%r126+-20];
	add.f32 	%f55, %f53, %f54;
	ld.shared.f32 	%f56, [%r126+-16];
	add.f32 	%f57, %f55, %f56;
	ld.shared.f32 	%f58, [%r126+-12];
	add.f32 	%f59, %f57, %f58;
	ld.shared.f32 	%f60, [%r126+-8];
	add.f32 	%f61, %f59, %f60;
	ld.shared.f32 	%f62, [%r126+-4];
	add.f32 	%f63, %f61, %f62;
	ld.shared.f32 	%f64, [%r126];
	add.f32 	%f65, %f63, %f64;
	ld.shared.f32 	%f66, [%r126+4];
	add.f32 	%f67, %f65, %f66;
	ld.shared.f32 	%f68, [%r126+8];
	add.f32 	%f69, %f67, %f68;
	ld.shared.f32 	%f70, [%r126+12];
	add.f32 	%f71, %f69, %f70;
	ld.shared.f32 	%f72, [%r126+16];
	add.f32 	%f73, %f71, %f72;
	ld.shared.f32 	%f74, [%r126+20];
	add.f32 	%f75, %f73, %f74;
	ld.shared.f32 	%f76, [%r126+24];
	add.f32 	%f77, %f75, %f76;
	ld.shared.f32 	%f78, [%r126+28];
	add.f32 	%f114, %f77, %f78;
	add.s32 	%r127, %r127, 16;
	add.s32 	%r126, %r126, 64;
	setp.ne.s32 	%p46, %r127, 0;
	@%p46 bra 	$L__BB0_75;
$L__BB0_76:
	setp.eq.s32 	%p47, %r34, 0;
	@%p47 bra 	$L__BB0_85;
	and.b32  	%r43, %r56, 7;
	setp.lt.u32 	%p48, %r34, 8;
	@%p48 bra 	$L__BB0_79;
	shl.b32 	%r111, %r129, 2;
	add.s32 	%r112, %r6, %r111;
	ld.shared.f32 	%f80, [%r112];
	add.f32 	%f81, %f114, %f80;
	ld.shared.f32 	%f82, [%r112+4];
	add.f32 	%f83, %f81, %f82;
	ld.shared.f32 	%f84, [%r112+8];
	add.f32 	%f85, %f83, %f84;
	ld.shared.f32 	%f86, [%r112+12];
	add.f32 	%f87, %f85, %f86;
	ld.shared.f32 	%f88, [%r112+16];
	add.f32 	%f89, %f87, %f88;
	ld.shared.f32 	%f90, [%r112+20];
	add.f32 	%f91, %f89, %f90;
	ld.shared.f32 	%f92, [%r112+24];
	add.f32 	%f93, %f91, %f92;
	ld.shared.f32 	%f94, [%r112+28];
	add.f32 	%f114, %f93, %f94;
	add.s32 	%r129, %r129, 8;
$L__BB0_79:
	setp.eq.s32 	%p49, %r43, 0;
	@%p49 bra 	$L__BB0_85;
	and.b32  	%r46, %r56, 3;
	setp.lt.u32 	%p50, %r43, 4;
	@%p50 bra 	$L__BB0_82;
	shl.b32 	%r113, %r129, 2;
	add.s32 	%r114, %r6, %r113;
	ld.shared.f32 	%f96, [%r114];
	add.f32 	%f97, %f114, %f96;
	ld.shared.f32 	%f98, [%r114+4];
	add.f32 	%f99, %f97, %f98;
	ld.shared.f32 	%f100, [%r114+8];
	add.f32 	%f101, %f99, %f100;
	ld.shared.f32 	%f102, [%r114+12];
	add.f32 	%f114, %f101, %f102;
	add.s32 	%r129, %r129, 4;
$L__BB0_82:
	setp.eq.s32 	%p51, %r46, 0;
	@%p51 bra 	$L__BB0_85;
	shl.b32 	%r115, %r129, 2;
	add.s32 	%r117, %r115, %r66;
	add.s32 	%r132, %r67, %r117;
	neg.s32 	%r131, %r46;
$L__BB0_84:
	.pragma "nounroll";
	ld.shared.f32 	%f103, [%r132];
	add.f32 	%f114, %f114, %f103;
	add.s32 	%r132, %r132, 4;
	add.s32 	%r131, %r131, 1;
	setp.ne.s32 	%p52, %r131, 0;
	@%p52 bra 	$L__BB0_84;
$L__BB0_85:
	cvt.rn.f32.s32 	%f104, %r56;
	div.rn.f32 	%f105, %f114, %f104;
	cvta.to.global.u64 	%rd21, %rd9;
	add.s64 	%rd23, %rd21, %rd11;
	st.global.f32 	[%rd23], %f105;
$L__BB0_86:
	ret;

}


// ===== COMPILED SASS (sm_100) =====

	.target	sm_100

	.elftype	@"ET_EXEC"


//--------------------- .note.nv.tkinfo           --------------------------
	.section	.note.nv.tkinfo,"",@"SHT_NOTE"
	.sectionflags	@"SHF_NOTE_NV_TKINFO"
	.tkinfo
        /*0018*/ 	.word	0x00000002
        /*0030*/ 	.string	""
        /*0030*/ 	.string	"ptxas"
        /*0030*/ 	.string	"Cuda compilation tools, release 13.0, V13.0.88"
        /*0030*/ 	.string	"Build cuda_13.0.r13.0/compiler.36424714_0"
        /*0030*/ 	.string	"-arch sm_100 -m 64 "



//--------------------- .note.nv.cuinfo           --------------------------
	.section	.note.nv.cuinfo,"",@"SHT_NOTE"
	.sectionflags	@"SHF_NOTE_NV_CUINFO"
        /*0018*/ 	.short	0x0002
        /*001a*/ 	.short	0x0064
        /*001c*/ 	.short	0x0082
	.zero		2


//--------------------- .nv.info                  --------------------------
	.section	.nv.info,"",@"SHT_CUDA_INFO"
	.align	4


	//----- nvinfo : EIATTR_REGCOUNT
	.align		4
        /*0000*/ 	.byte	0x04, 0x2f
        /*0002*/ 	.short	(.L_10 - .L_9)
	.align		4
.L_9:
        /*0004*/ 	.word	index@(_Z19cuda_moving_averagePfS_ii)
        /*0008*/ 	.word	0x00000020


	//----- nvinfo : EIATTR_FRAME_SIZE
	.align		4
.L_10:
        /*000c*/ 	.byte	0x04, 0x11
        /*000e*/ 	.short	(.L_12 - .L_11)
	.align		4
.L_11:
        /*0010*/ 	.word	index@($__internal_0_$__cuda_sm3x_div_rn_noftz_f32_slowpath)
        /*0014*/ 	.word	0x00000000


	//----- nvinfo : EIATTR_FRAME_SIZE
	.align		4
.L_12:
        /*0018*/ 	.byte	0x04, 0x11
        /*001a*/ 	.short	(.L_14 - .L_13)
	.align		4
.L_13:
        /*001c*/ 	.word	index@(_Z19cuda_moving_averagePfS_ii)
        /*0020*/ 	.word	0x00000000


	//----- nvinfo : EIATTR_MIN_STACK_SIZE
	.align		4
.L_14:
        /*0024*/ 	.byte	0x04, 0x12
        /*0026*/ 	.short	(.L_16 - .L_15)
	.align		4
.L_15:
        /*0028*/ 	.word	index@(_Z19cuda_moving_averagePfS_ii)
        /*002c*/ 	.word	0x00000000
.L_16:


//--------------------- .nv.compat                --------------------------
	.section	.nv.compat,"",@"SHT_CUDA_COMPAT_INFO"
	.align	4
        /*0000*/ 	.byte	0x02, 0x09, 0x00, 0x00, 0x02, 0x02, 0x01, 0x00, 0x02, 0x05, 0x05, 0x00, 0x03, 0x07, 0x01, 0x01
        /*0010*/ 	.byte	0x02, 0x03, 0x00, 0x00, 0x02, 0x06, 0x01, 0x00, 0x04, 0x0b, 0x08, 0x00, 0x01, 0x00, 0x00, 0x00
        /*0020*/ 	.byte	0x00, 0x00, 0x00, 0x00


//--------------------- .nv.info._Z19cuda_moving_averagePfS_ii --------------------------
	.section	.nv.info._Z19cuda_moving_averagePfS_ii,"",@"SHT_CUDA_INFO"
	.sectionflags	@""
	.align	4


	//----- nvinfo : EIATTR_CUDA_API_VERSION
	.align		4
        /*0000*/ 	.byte	0x04, 0x37
        /*0002*/ 	.short	(.L_18 - .L_17)
.L_17:
        /*0004*/ 	.word	0x00000082


	//----- nvinfo : EIATTR_KPARAM_INFO
	.align		4
.L_18:
        /*0008*/ 	.byte	0x04, 0x17
        /*000a*/ 	.short	(.L_20 - .L_19)
.L_19:
        /*000c*/ 	.word	0x00000000
        /*0010*/ 	.short	0x0003
        /*0012*/ 	.short	0x0014
        /*0014*/ 	.byte	0x00, 0xf0, 0x11, 0x00


	//----- nvinfo : EIATTR_KPARAM_INFO
	.align		4
.L_20:
        /*0018*/ 	.byte	0x04, 0x17
        /*001a*/ 	.short	(.L_22 - .L_21)
.L_21:
        /*001c*/ 	.word	0x00000000
        /*0020*/ 	.short	0x0002
        /*0022*/ 	.short	0x0010
        /*0024*/ 	.byte	0x00, 0xf0, 0x11, 0x00


	//----- nvinfo : EIATTR_KPARAM_INFO
	.align		4
.L_22:
        /*0028*/ 	.byte	0x04, 0x17
        /*002a*/ 	.short	(.L_24 - .L_23)
.L_23:
        /*002c*/ 	.word	0x00000000
        /*0030*/ 	.short	0x0001
        /*0032*/ 	.short	0x0008
        /*0034*/ 	.byte	0x00, 0xf5, 0x21, 0x00


	//----- nvinfo : EIATTR_KPARAM_INFO
	.align		4
.L_24:
        /*0038*/ 	.byte	0x04, 0x17
        /*003a*/ 	.short	(.L_26 - .L_25)
.L_25:
        /*003c*/ 	.word	0x00000000
        /*0040*/ 	.short	0x0000
        /*0042*/ 	.short	0x0000
        /*0044*/ 	.byte	0x00, 0xf5, 0x21, 0x00


	//----- nvinfo : EIATTR_SPARSE_MMA_MASK
	.align		4
.L_26:
        /*0048*/ 	.byte	0x03, 0x50
        /*004a*/ 	.short	0x0000


	//----- nvinfo : EIATTR_MAXREG_COUNT
	.align		4
        /*004c*/ 	.byte	0x03, 0x1b
        /*004e*/ 	.short	0x00ff


	//----- nvinfo : EIATTR_NUM_BARRIERS
	.align		4
        /*0050*/ 	.byte	0x02, 0x4c
        /*0052*/ 	.byte	0x01
	.zero		1


	//----- nvinfo : EIATTR_MERCURY_ISA_VERSION
	.align		4
        /*0054*/ 	.byte	0x03, 0x5f
        /*0056*/ 	.short	0x0101


	//----- nvinfo : EIATTR_VRC_CTA_INIT_COUNT
	.align		4
        /*0058*/ 	.byte	0x02, 0x4a
	.zero		1
	.zero		1


	//----- nvinfo : EIATTR_EXIT_INSTR_OFFSETS
	.align		4
        /*005c*/ 	.byte	0x04, 0x1c
        /*005e*/ 	.short	(.L_28 - .L_27)


	//   ....[0]....
.L_27:
        /*0060*/ 	.word	0x000000f0


	//   ....[1]....
        /*0064*/ 	.word	0x00001470


	//----- nvinfo : EIATTR_CRS_STACK_SIZE
	.align		4
.L_28:
        /*0068*/ 	.byte	0x04, 0x1e
        /*006a*/ 	.short	(.L_30 - .L_29)
.L_29:
        /*006c*/ 	.word	0x00000000


	//----- nvinfo : EIATTR_CBANK_PARAM_SIZE
	.align		4
.L_30:
        /*0070*/ 	.byte	0x03, 0x19
        /*0072*/ 	.short	0x0018


	//----- nvinfo : EIATTR_PARAM_CBANK
	.align		4
        /*0074*/ 	.byte	0x04, 0x0a
        /*0076*/ 	.short	(.L_32 - .L_31)
	.align		4
.L_31:
        /*0078*/ 	.word	index@(.nv.constant0._Z19cuda_moving_averagePfS_ii)
        /*007c*/ 	.short	0x0380
        /*007e*/ 	.short	0x0018


	//----- nvinfo : EIATTR_SW_WAR
	.align		4
.L_32:
        /*0080*/ 	.byte	0x04, 0x36
        /*0082*/ 	.short	(.L_34 - .L_33)
.L_33:
        /*0084*/ 	.word	0x00000008
.L_34:


//--------------------- .nv.callgraph             --------------------------
	.section	.nv.callgraph,"",@"SHT_CUDA_CALLGRAPH"
	.align	4
	.sectionentsize	8
	.align		4
        /*0000*/ 	.word	0x00000000
	.align		4
        /*0004*/ 	.word	0xffffffff
	.align		4
        /*0008*/ 	.word	0x00000000
	.align		4
        /*000c*/ 	.word	0xfffffffe
	.align		4
        /*0010*/ 	.word	0x00000000
	.align		4
        /*0014*/ 	.word	0xfffffffd
	.align		4
        /*0018*/ 	.word	0x00000000
	.align		4
        /*001c*/ 	.word	0xfffffffc


//--------------------- .nv.constant4             --------------------------
	.section	.nv.constant4,"a",@progbits
	.align	8
	.align		8
.nv.constant4:
        /*0000*/ 	.dword	precalc_xorwow_matrix
	.align		8
        /*0008*/ 	.dword	precalc_xorwow_offset_matrix
	.align		8
        /*0010*/ 	.dword	mrg32k3aM1
	.align		8
        /*0018*/ 	.dword	mrg32k3aM2
	.align		8
        /*0020*/ 	.dword	mrg32k3aM1SubSeq
	.align		8
        /*0028*/ 	.dword	mrg32k3aM2SubSeq
	.align		8
        /*0030*/ 	.dword	mrg32k3aM1Seq
	.align		8
        /*0038*/ 	.dword	mrg32k3aM2Seq


//--------------------- .nv.constant3             --------------------------
	.section	.nv.constant3,"a",@progbits
	.align	8
.nv.constant3:
	.type		__cr_lgamma_table,@object
	.size		__cr_lgamma_table,(.L_8 - __cr_lgamma_table)
__cr_lgamma_table:
        /*0000*/ 	.byte	0x00, 0x00, 0x00, 0x00, 0x00, 0x00, 0x00, 0x00, 0x00, 0x00, 0x00, 0x00, 0x00, 0x00, 0x00, 0x00
        /*0010*/ 	.byte	0xef, 0x39, 0xfa, 0xfe, 0x42, 0x2e, 0xe6, 0x3f, 0x02, 0x20, 0x2a, 0xfa, 0x0b, 0xab, 0xfc, 0x3f
        /*0020*/ 	.byte	0xf9, 0x2c, 0x92, 0x7c, 0xa7, 0x6c, 0x09, 0x40, 0xc9, 0x79, 0x44, 0x3c, 0x64, 0x26, 0x13, 0x40
        /*0030*/ 	.byte	0xca, 0x01, 0xcf, 0x3a, 0x27, 0x51, 0x1a, 0x40, 0x30, 0xcc, 0x2d, 0xf3, 0xe1, 0x0c, 0x21, 0x40
        /*0040*/ 	.byte	0x0d, 0xb7, 0xfc, 0x82, 0x8e, 0x35, 0x25, 0x40
.L_8:


//--------------------- .text._Z19cuda_moving_averagePfS_ii --------------------------
	.section	.text._Z19cuda_moving_averagePfS_ii,"ax",@progbits
	.align	128
        .global         _Z19cuda_moving_averagePfS_ii
        .type           _Z19cuda_moving_averagePfS_ii,@function
        .size           _Z19cuda_moving_averagePfS_ii,(.L_x_27 - _Z19cuda_moving_averagePfS_ii)
        .other          _Z19cuda_moving_averagePfS_ii,@"STO_CUDA_ENTRY STV_DEFAULT"
_Z19cuda_moving_averagePfS_ii:
.text._Z19cuda_moving_averagePfS_ii:
[----:B------:R-:W-:Y:S01]  /*0000*/  LDC R1, c[0x0][0x37c] ;  /* 0x0000df00ff017b82 */ /* 0x000fe20000000800 */
[----:B------:R-:W0:Y:S07]  /*0010*/  S2R R11, SR_TID.Y ;  /* 0x00000000000b7919 */ /* 0x000e2e0000002200 */
[----:B------:R-:W1:Y:S01]  /*0020*/  S2UR UR4, SR_CTAID.X ;  /* 0x00000000000479c3 */ /* 0x000e620000002500 */
[----:B------:R-:W2:Y:S01]  /*0030*/  LDCU UR5, c[0x0][0x390] ;  /* 0x00007200ff0577ac */ /* 0x000ea20008000800 */
[----:B------:R-:W0:Y:S01]  /*0040*/  S2R R2, SR_TID.Z ;  /* 0x0000000000027919 */ /* 0x000e220000002300 */
[----:B------:R-:W1:Y:S01]  /*0050*/  S2R R13, SR_CTAID.Y ;  /* 0x00000000000d7919 */ /* 0x000e620000002600 */
[----:B------:R-:W1:Y:S01]  /*0060*/  S2R R0, SR_CTAID.Z ;  /* 0x0000000000007919 */ /* 0x000e620000002700 */
[----:B------:R-:W3:Y:S01]  /*0070*/  S2R R12, SR_TID.X ;  /* 0x00000000000c7919 */ /* 0x000ee20000002100 */
[----:B--2---:R-:W-:-:S02]  /*0080*/  IMAD.U32 R14, RZ, RZ, UR5 ;  /* 0x00000005ff0e7e24 */ /* 0x004fc4000f8e00ff */
[----:B0-----:R-:W-:Y:S01]  /*0090*/  IMAD.IADD R11, R11, 0x1, R2 ;  /* 0x000000010b0b7824 */ /* 0x001fe200078e0202 */
[----:B-1----:R-:W-:-:S03]  /*00a0*/  IADD3 R13, PT, PT, R0, UR4, R13 ;  /* 0x00000004000d7c10 */ /* 0x002fc6000fffe00d */
[----:B---3--:R-:W-:-:S04]  /*00b0*/  IMAD R6, R12, 0x20, R11 ;  /* 0x000000200c067824 */ /* 0x008fc800078e020b */
[----:B------:R-:W-:Y:S01]  /*00c0*/  IMAD R7, R13, 0x400, R6 ;  /* 0x000004000d077824 */ /* 0x000fe200078e0206 */
[----:B------:R-:W-:-:S04]  /*00d0*/  ISETP.GT.U32.AND P0, PT, R6, 0x3ff, PT ;  /* 0x000003ff0600780c */ /* 0x000fc80003f04070 */
[----:B------:R-:W-:-:S13]  /*00e0*/  ISETP.GE.OR P0, PT, R7, R14, P0 ;  /* 0x0000000e0700720c */ /* 0x000fda0000706670 */
[----:B------:R-:W-:Y:S05]  /*00f0*/  @P0 EXIT ;  /* 0x000000000000094d */ /* 0x000fea0003800000 */
[----:B------:R-:W0:Y:S01]  /*0100*/  LDCU.64 UR4, c[0x0][0x388] ;  /* 0x00007100ff0477ac */ /* 0x000e220008000a00 */
[----:B------:R-:W-:Y:S01]  /*0110*/  IMAD.WIDE R4, R7, 0x4, RZ ;  /* 0x0000000407047825 */ /* 0x000fe200078e02ff */
[----:B------:R-:W1:Y:S01]  /*0120*/  LDC R8, c[0x0][0x394] ;  /* 0x0000e500ff087b82 */ /* 0x000e620000000800 */
[----:B------:R-:W2:Y:S01]  /*0130*/  LDCU.64 UR8, c[0x0][0x358] ;  /* 0x00006b00ff0877ac */ /* 0x000ea20008000a00 */
[----:B0-----:R-:W-:-:S04]  /*0140*/  IADD3 R2, P0, PT, R4, UR4, RZ ;  /* 0x0000000404027c10 */ /* 0x001fc8000ff1e0ff */
[----:B------:R-:W-:-:S05]  /*0150*/  IADD3.X R3, PT, PT, R5, UR5, RZ, P0, !PT ;  /* 0x0000000505037c10 */ /* 0x000fca00087fe4ff */
[----:B--2---:R-:W2:Y:S01]  /*0160*/  LDG.E R9, desc[UR8][R2.64] ;  /* 0x0000000802097981 */ /* 0x004ea2000c1e1900 */
[----:B------:R-:W0:Y:S01]  /*0170*/  S2UR UR5, SR_CgaCtaId ;  /* 0x00000000000579c3 */ /* 0x000e220000008800 */
[----:B------:R-:W-:Y:S01]  /*0180*/  UMOV UR4, 0x400 ;  /* 0x0000040000047882 */ /* 0x000fe20000000000 */
[----:B------:R-:W-:Y:S01]  /*0190*/  SHF.L.U32 R0, R6, 0x2, RZ ;  /* 0x0000000206007819 */ /* 0x000fe200000006ff */
[----:B------:R-:W-:Y:S01]  /*01a0*/  BSSY.RECONVERGENT B0, `(.L_x_0) ;  /* 0x00000b4000007945 */ /* 0x000fe20003800200 */
[----:B-1----:R-:W-:-:S04]  /*01b0*/  ISETP.GE.AND P0, PT, R8, 0x1, PT ;  /* 0x000000010800780c */ /* 0x002fc80003f06270 */
[----:B------:R-:W-:Y:S01]  /*01c0*/  ISETP.NE.OR P0, PT, R6, RZ, !P0 ;  /* 0x000000ff0600720c */ /* 0x000fe20004705670 */
[----:B0-----:R-:W-:-:S06]  /*01d0*/  ULEA UR4, UR5, UR4, 0x18 ;  /* 0x0000000405047291 */ /* 0x001fcc000f8ec0ff */
[----:B------:R-:W-:-:S03]  /*01e0*/  VIADD R10, R0, UR4 ;  /* 0x00000004000a7c36 */ /* 0x000fc60008000000 */
[----:B--2---:R0:W-:Y:S03]  /*01f0*/  STS [R0+UR4], R9 ;  /* 0x0000000900007988 */ /* 0x0041e60008000804 */
[----:B------:R-:W-:Y:S05]  /*0200*/  @P0 BRA `(.L_x_1) ;  /* 0x0000000800b40947 */ /* 0x000fea0003800000 */
[C---:B------:R-:W-:Y:S01]  /*0210*/  ISETP.GE.U32.AND P1, PT, R8.reuse, 0x10, PT ;  /* 0x000000100800780c */ /* 0x040fe20003f26070 */
[----:B------:R-:W-:Y:S01]  /*0220*/  VIADD R16, R7, 0x400 ;  /* 0x0000040007107836 */ /* 0x000fe20000000000 */
[----:B------:R-:W-:Y:S01]  /*0230*/  LOP3.LUT R20, R8, 0xf, RZ, 0xc0, !PT ;  /* 0x0000000f08147812 */ /* 0x000fe200078ec0ff */
[----:B------:R-:W-:-:S03]  /*0240*/  IMAD.MOV.U32 R15, RZ, RZ, RZ ;  /* 0x000000ffff0f7224 */ /* 0x000fc600078e00ff */
[----:B------:R-:W-:-:S07]  /*0250*/  ISETP.NE.AND P0, PT, R20, RZ, PT ;  /* 0x000000ff1400720c */ /* 0x000fce0003f05270 */
[----:B------:R-:W-:Y:S06]  /*0260*/  @!P1 BRA `(.L_x_2) ;  /* 0x0000000400309947 */ /* 0x000fec0003800000 */
[----:B------:R-:W-:Y:S01]  /*0270*/  LOP3.LUT R15, R8, 0x7ffffff0, RZ, 0xc0, !PT ;  /* 0x7ffffff0080f7812 */ /* 0x000fe200078ec0ff */
[----:B------:R-:W-:Y:S01]  /*0280*/  IMAD.MOV.U32 R17, RZ, RZ, RZ ;  /* 0x000000ffff117224 */ /* 0x000fe200078e00ff */
[----:B------:R-:W1:Y:S01]  /*0290*/  LDCU UR5, c[0x0][0x390] ;  /* 0x00007200ff0577ac */ /* 0x000e620008000800 */
[----:B------:R-:W-:-:S05]  /*02a0*/  NOP ;  /* 0x0000000000007918 */ /* 0x000fca0000000000 */
.L_x_3:
[----:B0-----:R-:W0:Y:S01]  /*02b0*/  LDC.64 R8, c[0x0][0x388] ;  /* 0x0000e200ff087b82 */ /* 0x001e220000000a00 */
[----:B-1----:R-:W-:Y:S01]  /*02c0*/  IMAD.U32 R14, RZ, RZ, UR5 ;  /* 0x00000005ff0e7e24 */ /* 0x002fe2000f8e00ff */
[----:B------:R-:W-:-:S04]  /*02d0*/  IADD3 R19, PT, PT, R16, R17, RZ ;  /* 0x0000001110137210 */ /* 0x000fc80007ffe0ff */
[CC--:B------:R-:W-:Y:S01]  /*02e0*/  ISETP.GE.AND P2, PT, R19.reuse, R14.reuse, PT ;  /* 0x0000000e1300720c */ /* 0x0c0fe20003f46270 */
[C---:B------:R-:W-:Y:S02]  /*02f0*/  VIADD R21, R19.reuse, 0x1 ;  /* 0x0000000113157836 */ /* 0x040fe40000000000 */
[C---:B------:R-:W-:Y:S02]  /*0300*/  VIADD R7, R19.reuse, 0x2 ;  /* 0x0000000213077836 */ /* 0x040fe40000000000 */
[----:B------:R-:W-:Y:S01]  /*0310*/  VIADD R23, R19, 0x3 ;  /* 0x0000000313177836 */ /* 0x000fe20000000000 */
[-C--:B------:R-:W-:Y:S02]  /*0320*/  ISETP.GE.AND P3, PT, R21, R14.reuse, PT ;  /* 0x0000000e1500720c */ /* 0x080fe40003f66270 */
[-C--:B------:R-:W-:Y:S02]  /*0330*/  ISETP.GE.AND P4, PT, R7, R14.reuse, PT ;  /* 0x0000000e0700720c */ /* 0x080fe40003f86270 */
[----:B------:R-:W-:-:S03]  /*0340*/  ISETP.GE.AND P5, PT, R23, R14, PT ;  /* 0x0000000e1700720c */ /* 0x000fc60003fa6270 */
[----:B------:R-:W-:-:S04]  /*0350*/  @!P2 IMAD.WIDE.U32 R6, R17, 0x4, R2 ;  /* 0x000000041106a825 */ /* 0x000fc800078e0002 */
[----:B0-----:R-:W-:Y:S02]  /*0360*/  IMAD.WIDE R8, R21, 0x4, R8 ;  /* 0x0000000415087825 */ /* 0x001fe400078e0208 */
[----:B------:R-:W2:Y:S04]  /*0370*/  @!P2 LDG.E R7, desc[UR8][R6.64+0x1000] ;  /* 0x001000080607a981 */ /* 0x000ea8000c1e1900 */
[----:B------:R-:W3:Y:S04]  /*0380*/  @!P3 LDG.E R21, desc[UR8][R8.64] ;  /* 0x000000080815b981 */ /* 0x000ee8000c1e1900 */
[----:B------:R-:W4:Y:S04]  /*0390*/  @!P4 LDG.E R23, desc[UR8][R8.64+0x4] ;  /* 0x000004080817c981 */ /* 0x000f28000c1e1900 */
[----:B------:R-:W5:Y:S01]  /*03a0*/  @!P5 LDG.E R25, desc[UR8][R8.64+0x8] ;  /* 0x000008080819d981 */ /* 0x000f62000c1e1900 */
[C---:B------:R-:W-:Y:S01]  /*03b0*/  IADD3 R27, PT, PT, R19.reuse, 0x4, RZ ;  /* 0x00000004131b7810 */ /* 0x040fe20007ffe0ff */
[----:B------:R-:W-:Y:S01]  /*03c0*/  VIADD R29, R19, 0x5 ;  /* 0x00000005131d7836 */ /* 0x000fe20000000000 */
[----:B------:R-:W-:-:S02]  /*03d0*/  LEA R18, R17, UR4, 0x2 ;  /* 0x0000000411127c11 */ /* 0x000fc4000f8e10ff */
[-C--:B------:R-:W-:Y:S01]  /*03e0*/  ISETP.GE.AND P6, PT, R27, R14.reuse, PT ;  /* 0x0000000e1b00720c */ /* 0x080fe20003fc6270 */
[----:B------:R-:W-:Y:S01]  /*03f0*/  VIADD R27, R19, 0x6 ;  /* 0x00000006131b7836 */ /* 0x000fe20000000000 */
[-C--:B------:R-:W-:Y:S01]  /*0400*/  ISETP.GE.AND P1, PT, R29, R14.reuse, PT ;  /* 0x0000000e1d00720c */ /* 0x080fe20003f26270 */
[----:B------:R-:W-:Y:S01]  /*0410*/  VIADD R29, R19, 0x7 ;  /* 0x00000007131d7836 */ /* 0x000fe20000000000 */
[----:B--2---:R-:W-:Y:S02]  /*0420*/  @!P2 STS [R18+0x1000], R7 ;  /* 0x001000071200a388 */ /* 0x004fe40000000800 */
[-C--:B------:R-:W-:Y:S01]  /*0430*/  ISETP.GE.AND P2, PT, R27, R14.reuse, PT ;  /* 0x0000000e1b00720c */ /* 0x080fe20003f46270 */
[----:B------:R-:W-:Y:S01]  /*0440*/  VIADD R27, R19, 0x8 ;  /* 0x00000008131b7836 */ /* 0x000fe20000000000 */
[----:B---3--:R0:W-:Y:S01]  /*0450*/  @!P3 STS [R18+0x1004], R21 ;  /* 0x001004151200b388 */ /* 0x0081e20000000800 */
[-C--:B------:R-:W-:Y:S02]  /*0460*/  ISETP.GE.AND P3, PT, R29, R14.reuse, PT ;  /* 0x0000000e1d00720c */ /* 0x080fe40003f66270 */
[----:B------:R-:W-:Y:S01]  /*0470*/  IADD3 R29, PT, PT, R19, 0x9, RZ ;  /* 0x00000009131d7810 */ /* 0x000fe20007ffe0ff */
[----:B----4-:R1:W-:Y:S01]  /*0480*/  @!P4 STS [R18+0x1008], R23 ;  /* 0x001008171200c388 */ /* 0x0103e20000000800 */
[----:B------:R-:W-:-:S03]  /*0490*/  ISETP.GE.AND P4, PT, R27, R14, PT ;  /* 0x0000000e1b00720c */ /* 0x000fc60003f86270 */
[----:B-----5:R2:W-:Y:S01]  /*04a0*/  @!P5 STS [R18+0x100c], R25 ;  /* 0x00100c191200d388 */ /* 0x0205e20000000800 */
[----:B------:R-:W-:-:S03]  /*04b0*/  ISETP.GE.AND P5, PT, R29, R14, PT ;  /* 0x0000000e1d00720c */ /* 0x000fc60003fa6270 */
[----:B------:R-:W3:Y:S04]  /*04c0*/  @!P6 LDG.E R27, desc[UR8][R8.64+0xc] ;  /* 0x00000c08081be981 */ /* 0x000ee8000c1e1900 */
[----:B------:R-:W4:Y:S04]  /*04d0*/  @!P2 LDG.E R6, desc[UR8][R8.64+0x14] ;  /* 0x000014080806a981 */ /* 0x000f28000c1e1900 */
[----:B------:R-:W5:Y:S04]  /*04e0*/  @!P3 LDG.E R22, desc[UR8][R8.64+0x18] ;  /* 0x000018080816b981 */ /* 0x000f68000c1e1900 */
[----:B0-----:R-:W5:Y:S04]  /*04f0*/  @!P4 LDG.E R21, desc[UR8][R8.64+0x1c] ;  /* 0x00001c080815c981 */ /* 0x001f68000c1e1900 */
[----:B------:R-:W5:Y:S04]  /*0500*/  @!P5 LDG.E R7, desc[UR8][R8.64+0x20] ;  /* 0x000020080807d981 */ /* 0x000f68000c1e1900 */
[----:B------:R-:W5:Y:S01]  /*0510*/  @!P1 LDG.E R29, desc[UR8][R8.64+0x10] ;  /* 0x00001008081d9981 */ /* 0x000f62000c1e1900 */
[----:B-1----:R-:W-:-:S02]  /*0520*/  VIADD R23, R19, 0xa ;  /* 0x0000000a13177836 */ /* 0x002fc40000000000 */
[C---:B------:R-:W-:Y:S02]  /*0530*/  VIADD R24, R19.reuse, 0xb ;  /* 0x0000000b13187836 */ /* 0x040fe40000000000 */
[----:B--2---:R-:W-:Y:S01]  /*0540*/  VIADD R25, R19, 0xd ;  /* 0x0000000d13197836 */ /* 0x004fe20000000000 */
[----:B---3--:R0:W-:Y:S01]  /*0550*/  @!P6 STS [R18+0x1010], R27 ;  /* 0x0010101b1200e388 */ /* 0x0081e20000000800 */
[-C--:B------:R-:W-:Y:S01]  /*0560*/  ISETP.GE.AND P6, PT, R23, R14.reuse, PT ;  /* 0x0000000e1700720c */ /* 0x080fe20003fc6270 */
[----:B------:R-:W-:Y:S02]  /*0570*/  VIADD R23, R19, 0xc ;  /* 0x0000000c13177836 */ /* 0x000fe40000000000 */
[----:B----4-:R-:W-:Y:S03]  /*0580*/  @!P2 STS [R18+0x1018], R6 ;  /* 0x001018061200a388 */ /* 0x010fe60000000800 */
[----:B------:R-:W-:-:S02]  /*0590*/  ISETP.GE.AND P2, PT, R23, R14, PT ;  /* 0x0000000e1700720c */ /* 0x000fc40003f46270 */
[C---:B------:R-:W-:Y:S01]  /*05a0*/  IADD3 R23, PT, PT, R19.reuse, 0xe, RZ ;  /* 0x0000000e13177810 */ /* 0x040fe20007ffe0ff */
[----:B------:R-:W-:Y:S01]  /*05b0*/  VIADD R19, R19, 0xf ;  /* 0x0000000f13137836 */ /* 0x000fe20000000000 */
[----:B-----5:R-:W-:Y:S01]  /*05c0*/  @!P3 STS [R18+0x101c], R22 ;  /* 0x00101c161200b388 */ /* 0x020fe20000000800 */
[----:B------:R-:W-:-:S03]  /*05d0*/  ISETP.GE.AND P3, PT, R25, R14, PT ;  /* 0x0000000e1900720c */ /* 0x000fc60003f66270 */
[----:B------:R-:W-:Y:S01]  /*05e0*/  @!P4 STS [R18+0x1020], R21 ;  /* 0x001020151200c388 */ /* 0x000fe20000000800 */
[----:B------:R-:W-:-:S03]  /*05f0*/  ISETP.GE.AND P4, PT, R23, R14, PT ;  /* 0x0000000e1700720c */ /* 0x000fc60003f86270 */
[----:B------:R-:W-:Y:S01]  /*0600*/  @!P5 STS [R18+0x1024], R7 ;  /* 0x001024071200d388 */ /* 0x000fe20000000800 */
[----:B------:R-:W-:-:S03]  /*0610*/  ISETP.GE.AND P5, PT, R19, R14, PT ;  /* 0x0000000e1300720c */ /* 0x000fc60003fa6270 */
[----:B------:R1:W-:Y:S01]  /*0620*/  @!P1 STS [R18+0x1014], R29 ;  /* 0x0010141d12009388 */ /* 0x0003e20000000800 */
[----:B------:R-:W-:-:S03]  /*0630*/  ISETP.GE.AND P1, PT, R24, R14, PT ;  /* 0x0000000e1800720c */ /* 0x000fc60003f26270 */
[----:B------:R-:W2:Y:S04]  /*0640*/  @!P6 LDG.E R19, desc[UR8][R8.64+0x24] ;  /* 0x000024080813e981 */ /* 0x000ea8000c1e1900 */
[----:B------:R-:W3:Y:S04]  /*0650*/  @!P2 LDG.E R25, desc[UR8][R8.64+0x2c] ;  /* 0x00002c080819a981 */ /* 0x000ee8000c1e1900 */
[----:B0-----:R-:W4:Y:S04]  /*0660*/  @!P3 LDG.E R27, desc[UR8][R8.64+0x30] ;  /* 0x00003008081bb981 */ /* 0x001f28000c1e1900 */
[----:B-1----:R-:W5:Y:S04]  /*0670*/  @!P4 LDG.E R29, desc[UR8][R8.64+0x34] ;  /* 0x00003408081dc981 */ /* 0x002f68000c1e1900 */
[----:B------:R-:W5:Y:S04]  /*0680*/  @!P5 LDG.E R6, desc[UR8][R8.64+0x38] ;  /* 0x000038080806d981 */ /* 0x000f68000c1e1900 */
[----:B------:R-:W5:Y:S01]  /*0690*/  @!P1 LDG.E R23, desc[UR8][R8.64+0x28] ;  /* 0x0000280808179981 */ /* 0x000f62000c1e1900 */
[----:B------:R-:W-:-:S03]  /*06a0*/  VIADD R17, R17, 0x10 ;  /* 0x0000001011117836 */ /* 0x000fc60000000000 */
[----:B--2---:R2:W-:Y:S04]  /*06b0*/  @!P6 STS [R18+0x1028], R19 ;  /* 0x001028131200e388 */ /* 0x0045e80000000800 */
[----:B---3--:R2:W-:Y:S04]  /*06c0*/  @!P2 STS [R18+0x1030], R25 ;  /* 0x001030191200a388 */ /* 0x0085e80000000800 */
[----:B----4-:R2:W-:Y:S04]  /*06d0*/  @!P3 STS [R18+0x1034], R27 ;  /* 0x0010341b1200b388 */ /* 0x0105e80000000800 */
[----:B-----5:R2:W-:Y:S04]  /*06e0*/  @!P4 STS [R18+0x1038], R29 ;  /* 0x0010381d1200c388 */ /* 0x0205e80000000800 */
[----:B------:R2:W-:Y:S04]  /*06f0*/  @!P5 STS [R18+0x103c], R6 ;  /* 0x00103c061200d388 */ /* 0x0005e80000000800 */
[----:B------:R2:W-:Y:S01]  /*0700*/  @!P1 STS [R18+0x102c], R23 ;  /* 0x00102c1712009388 */ /* 0x0005e20000000800 */
[----:B------:R-:W-:-:S13]  /*0710*/  ISETP.NE.AND P1, PT, R17, R15, PT ;  /* 0x0000000f1100720c */ /* 0x000fda0003f25270 */
[----:B--2---:R-:W-:Y:S05]  /*0720*/  @P1 BRA `(.L_x_3) ;  /* 0xfffffff800e01947 */ /* 0x004fea000383ffff */
.L_x_2:
[----:B------:R-:W-:Y:S05]  /*0730*/  @!P0 BRA `(.L_x_1) ;  /* 0x0000000400688947 */ /* 0x000fea0003800000 */
[----:B------:R-:W1:Y:S01]  /*0740*/  LDCU UR5, c[0x0][0x394] ;  /* 0x00007280ff0577ac */ /* 0x000e620008000800 */
[----:B------:R-:W-:Y:S01]  /*0750*/  ISETP.GE.U32.AND P0, PT, R20, 0x8, PT ;  /* 0x000000081400780c */ /* 0x000fe20003f06070 */
[----:B-1----:R-:W-:-:S04]  /*0760*/  ULOP3.LUT UR6, UR5, 0x7, URZ, 0xc0, !UPT ;  /* 0x0000000705067892 */ /* 0x002fc8000f8ec0ff */
[----:B------:R-:W-:-:S08]  /*0770*/  UISETP.NE.AND UP0, UPT, UR6, URZ, UPT ;  /* 0x000000ff0600728c */ /* 0x000fd0000bf05270 */
[----:B------:R-:W-:Y:S05]  /*0780*/  @!P0 BRA `(.L_x_4) ;  /* 0x00000000008c8947 */ /* 0x000fea0003800000 */
[----:B------:R-:W-:Y:S02]  /*0790*/  IMAD.IADD R21, R16, 0x1, R15 ;  /* 0x0000000110157824 */ /* 0x000fe400078e020f */
[----:B------:R-:W-:-:S03]  /*07a0*/  IMAD.WIDE.U32 R6, R15, 0x4, R2 ;  /* 0x000000040f067825 */ /* 0x000fc600078e0002 */
[----:B------:R-:W-:-:S13]  /*07b0*/  ISETP.GE.AND P6, PT, R21, R14, PT ;  /* 0x0000000e1500720c */ /* 0x000fda0003fc6270 */
[----:B------:R-:W2:Y:S01]  /*07c0*/  @!P6 LDG.E R8, desc[UR8][R6.64+0x1000] ;  /* 0x001000080608e981 */ /* 0x000ea2000c1e1900 */
[C---:B0-----:R-:W-:Y:S01]  /*07d0*/  VIADD R9, R21.reuse, 0x1 ;  /* 0x0000000115097836 */ /* 0x041fe20000000000 */
[C---:B------:R-:W-:Y:S01]  /*07e0*/  IADD3 R17, PT, PT, R21.reuse, 0x2, RZ ;  /* 0x0000000215117810 */ /* 0x040fe20007ffe0ff */
[----:B------:R-:W-:Y:S01]  /*07f0*/  VIADD R19, R21, 0x3 ;  /* 0x0000000315137836 */ /* 0x000fe20000000000 */
[----:B------:R-:W-:Y:S02]  /*0800*/  LEA R23, R15, UR4, 0x2 ;  /* 0x000000040f177c11 */ /* 0x000fe4000f8e10ff */
[-C--:B------:R-:W-:Y:S01]  /*0810*/  ISETP.GE.AND P5, PT, R9, R14.reuse, PT ;  /* 0x0000000e0900720c */ /* 0x080fe20003fa6270 */
[----:B------:R-:W-:Y:S01]  /*0820*/  VIADD R9, R21, 0x4 ;  /* 0x0000000415097836 */ /* 0x000fe20000000000 */
[-C--:B------:R-:W-:Y:S01]  /*0830*/  ISETP.GE.AND P4, PT, R17, R14.reuse, PT ;  /* 0x0000000e1100720c */ /* 0x080fe20003f86270 */
[----:B------:R-:W-:Y:S01]  /*0840*/  VIADD R17, R21, 0x5 ;  /* 0x0000000515117836 */ /* 0x000fe20000000000 */
[----:B------:R-:W-:-:S02]  /*0850*/  ISETP.GE.AND P3, PT, R19, R14, PT ;  /* 0x0000000e1300720c */ /* 0x000fc40003f66270 */
[-C--:B------:R-:W-:Y:S01]  /*0860*/  ISETP.GE.AND P2, PT, R9, R14.reuse, PT ;  /* 0x0000000e0900720c */ /* 0x080fe20003f46270 */
[C---:B------:R-:W-:Y:S01]  /*0870*/  VIADD R9, R21.reuse, 0x7 ;  /* 0x0000000715097836 */ /* 0x040fe20000000000 */
[----:B------:R-:W-:Y:S02]  /*0880*/  IADD3 R19, PT, PT, R21, 0x6, RZ ;  /* 0x0000000615137810 */ /* 0x000fe40007ffe0ff */
[-C--:B------:R-:W-:Y:S02]  /*0890*/  ISETP.GE.AND P1, PT, R17, R14.reuse, PT ;  /* 0x0000000e1100720c */ /* 0x080fe40003f26270 */
[----:B------:R-:W-:-:S03]  /*08a0*/  ISETP.GE.AND P0, PT, R19, R14, PT ;  /* 0x0000000e1300720c */ /* 0x000fc60003f06270 */
[----:B------:R-:W3:Y:S04]  /*08b0*/  @!P4 LDG.E R17, desc[UR8][R6.64+0x1008] ;  /* 0x001008080611c981 */ /* 0x000ee8000c1e1900 */
[----:B------:R-:W4:Y:S04]  /*08c0*/  @!P3 LDG.E R18, desc[UR8][R6.64+0x100c] ;  /* 0x00100c080612b981 */ /* 0x000f28000c1e1900 */
[----:B------:R-:W5:Y:S04]  /*08d0*/  @!P2 LDG.E R19, desc[UR8][R6.64+0x1010] ;  /* 0x001010080613a981 */ /* 0x000f68000c1e1900 */
[----:B------:R-:W5:Y:S04]  /*08e0*/  @!P1 LDG.E R20, desc[UR8][R6.64+0x1014] ;  /* 0x0010140806149981 */ /* 0x000f68000c1e1900 */
[----:B------:R-:W5:Y:S04]  /*08f0*/  @!P0 LDG.E R21, desc[UR8][R6.64+0x1018] ;  /* 0x0010180806158981 */ /* 0x000f68000c1e1900 */
[----:B--2---:R1:W-:Y:S01]  /*0900*/  @!P6 STS [R23+0x1000], R8 ;  /* 0x001000081700e388 */ /* 0x0043e20000000800 */
[----:B------:R-:W-:-:S03]  /*0910*/  ISETP.GE.AND P6, PT, R9, R14, PT ;  /* 0x0000000e0900720c */ /* 0x000fc60003fc6270 */
[----:B------:R-:W2:Y:S10]  /*0920*/  @!P5 LDG.E R9, desc[UR8][R6.64+0x1004] ;  /* 0x001004080609d981 */ /* 0x000eb4000c1e1900 */
[----:B------:R-:W2:Y:S04]  /*0930*/  @!P6 LDG.E R22, desc[UR8][R6.64+0x101c] ;  /* 0x00101c080616e981 */ /* 0x000ea8000c1e1900 */
[----:B---3--:R1:W-:Y:S04]  /*0940*/  @!P4 STS [R23+0x1008], R17 ;  /* 0x001008111700c388 */ /* 0x0083e80000000800 */
[----:B----4-:R1:W-:Y:S04]  /*0950*/  @!P3 STS [R23+0x100c], R18 ;  /* 0x00100c121700b388 */ /* 0x0103e80000000800 */
[----:B-----5:R1:W-:Y:S04]  /*0960*/  @!P2 STS [R23+0x1010], R19 ;  /* 0x001010131700a388 */ /* 0x0203e80000000800 */
[----:B------:R1:W-:Y:S04]  /*0970*/  @!P1 STS [R23+0x1014], R20 ;  /* 0x0010141417009388 */ /* 0x0003e80000000800 */
[----:B------:R1:W-:Y:S01]  /*0980*/  @!P0 STS [R23+0x1018], R21 ;  /* 0x0010181517008388 */ /* 0x0003e20000000800 */
[----:B------:R-:W-:-:S03]  /*0990*/  VIADD R15, R15, 0x8 ;  /* 0x000000080f0f7836 */ /* 0x000fc60000000000 */
[----:B--2---:R1:W-:Y:S04]  /*09a0*/  @!P5 STS [R23+0x1004], R9 ;  /* 0x001004091700d388 */ /* 0x0043e80000000800 */
[----:B------:R1:W-:Y:S02]  /*09b0*/  @!P6 STS [R23+0x101c], R22 ;  /* 0x00101c161700e388 */ /* 0x0003e40000000800 */
.L_x_4:
[----:B------:R-:W-:Y:S05]  /*09c0*/  BRA.U !UP0, `(.L_x_1) ;  /* 0x0000000108c47547 */ /* 0x000fea000b800000 */
[----:B------:R-:W-:Y:S02]  /*09d0*/  UISETP.GE.U32.AND UP0, UPT, UR6, 0x4, UPT ;  /* 0x000000040600788c */ /* 0x000fe4000bf06070 */
[----:B------:R-:W-:-:S04]  /*09e0*/  ULOP3.LUT UR5, UR5, 0x3, URZ, 0xc0, !UPT ;  /* 0x0000000305057892 */ /* 0x000fc8000f8ec0ff */
[----:B------:R-:W-:-:S03]  /*09f0*/  UISETP.NE.AND UP1, UPT, UR5, URZ, UPT ;  /* 0x000000ff0500728c */ /* 0x000fc6000bf25270 */
[----:B------:R-:W-:Y:S08]  /*0a00*/  BRA.U !UP0, `(.L_x_5) ;  /* 0x00000001084c7547 */ /* 0x000ff0000b800000 */
[----:B-1----:R-:W-:Y:S02]  /*0a10*/  IMAD.IADD R19, R16, 0x1, R15 ;  /* 0x0000000110137824 */ /* 0x002fe400078e020f */
[----:B------:R-:W-:-:S03]  /*0a20*/  IMAD.WIDE R2, R15, 0x4, R2 ;  /* 0x000000040f027825 */ /* 0x000fc600078e0202 */
[C---:B------:R-:W-:Y:S01]  /*0a30*/  IADD3 R7, PT, PT, R19.reuse, 0x1, RZ ;  /* 0x0000000113077810 */ /* 0x040fe20007ffe0ff */
[C---:B0-----:R-:W-:Y:S01]  /*0a40*/  VIADD R9, R19.reuse, 0x2 ;  /* 0x0000000213097836 */ /* 0x041fe20000000000 */
[CC--:B------:R-:W-:Y:S01]  /*0a50*/  ISETP.GE.AND P0, PT, R19.reuse, R14.reuse, PT ;  /* 0x0000000e1300720c */ /* 0x0c0fe20003f06270 */
[----:B------:R-:W-:Y:S01]  /*0a60*/  VIADD R17, R19, 0x3 ;  /* 0x0000000313117836 */ /* 0x000fe20000000000 */
[-C--:B------:R-:W-:Y:S02]  /*0a70*/  ISETP.GE.AND P1, PT, R7, R14.reuse, PT ;  /* 0x0000000e0700720c */ /* 0x080fe40003f26270 */
[-C--:B------:R-:W-:Y:S02]  /*0a80*/  ISETP.GE.AND P2, PT, R9, R14.reuse, PT ;  /* 0x0000000e0900720c */ /* 0x080fe40003f46270 */
[----:B------:R-:W-:-:S07]  /*0a90*/  ISETP.GE.AND P3, PT, R17, R14, PT ;  /* 0x0000000e1100720c */ /* 0x000fce0003f66270 */
[----:B------:R-:W2:Y:S04]  /*0aa0*/  @!P0 LDG.E R6, desc[UR8][R2.64+0x1000] ;  /* 0x0010000802068981 */ /* 0x000ea8000c1e1900 */
[----:B------:R-:W3:Y:S04]  /*0ab0*/  @!P1 LDG.E R7, desc[UR8][R2.64+0x1004] ;  /* 0x0010040802079981 */ /* 0x000ee8000c1e1900 */
[----:B------:R-:W4:Y:S04]  /*0ac0*/  @!P2 LDG.E R8, desc[UR8][R2.64+0x1008] ;  /* 0x001008080208a981 */ /* 0x000f28000c1e1900 */
[----:B------:R-:W5:Y:S01]  /*0ad0*/  @!P3 LDG.E R9, desc[UR8][R2.64+0x100c] ;  /* 0x00100c080209b981 */ /* 0x000f62000c1e1900 */
[C---:B------:R-:W-:Y:S01]  /*0ae0*/  LEA R14, R15.reuse, UR4, 0x2 ;  /* 0x000000040f0e7c11 */ /* 0x040fe2000f8e10ff */
[----:B------:R-:W-:-:S04]  /*0af0*/  VIADD R15, R15, 0x4 ;  /* 0x000000040f0f7836 */ /* 0x000fc80000000000 */
[----:B--2---:R2:W-:Y:S04]  /*0b00*/  @!P0 STS [R14+0x1000], R6 ;  /* 0x001000060e008388 */ /* 0x0045e80000000800 */
[----:B---3--:R2:W-:Y:S04]  /*0b10*/  @!P1 STS [R14+0x1004], R7 ;  /* 0x001004070e009388 */ /* 0x0085e80000000800 */
[----:B----4-:R2:W-:Y:S04]  /*0b20*/  @!P2 STS [R14+0x1008], R8 ;  /* 0x001008080e00a388 */ /* 0x0105e80000000800 */
[----:B-----5:R2:W-:Y:S02]  /*0b30*/  @!P3 STS [R14+0x100c], R9 ;  /* 0x00100c090e00b388 */ /* 0x0205e40000000800 */
.L_x_5:
[----:B------:R-:W-:Y:S05]  /*0b40*/  BRA.U !UP1, `(.L_x_1) ;  /* 0x0000000109647547 */ /* 0x000fea000b800000 */
[----:B------:R-:W3:Y:S01]  /*0b50*/  LDCU.64 UR6, c[0x0][0x388] ;  /* 0x00007100ff0677ac */ /* 0x000ee20008000a00 */
[----:B------:R-:W-:Y:S01]  /*0b60*/  IMAD.WIDE.U32 R2, R15, 0x4, R4 ;  /* 0x000000040f027825 */ /* 0x000fe200078e0004 */
[----:B--2---:R-:W-:Y:S02]  /*0b70*/  IADD3 R6, PT, PT, R11, R15, RZ ;  /* 0x0000000f0b067210 */ /* 0x004fe40007ffe0ff */
[----:B------:R-:W-:Y:S01]  /*0b80*/  LEA R15, R15, UR4, 0x2 ;  /* 0x000000040f0f7c11 */ /* 0x000fe2000f8e10ff */
[----:B------:R-:W2:Y:S02]  /*0b90*/  LDCU UR10, c[0x0][0x390] ;  /* 0x00007200ff0a77ac */ /* 0x000ea40008000800 */
[----:B------:R-:W-:Y:S02]  /*0ba0*/  IMAD R13, R13, 0x400, R6 ;  /* 0x000004000d0d7824 */ /* 0x000fe400078e0206 */
[----:B------:R-:W-:Y:S01]  /*0bb0*/  VIADD R15, R15, 0x1000 ;  /* 0x000010000f0f7836 */ /* 0x000fe20000000000 */
[----:B------:R-:W-:Y:S01]  /*0bc0*/  UIADD3 UR5, UPT, UPT, -UR5, URZ, URZ ;  /* 0x000000ff05057290 */ /* 0x000fe2000fffe1ff */
[----:B------:R-:W-:Y:S01]  /*0bd0*/  IMAD R12, R12, 0x20, R13 ;  /* 0x000000200c0c7824 */ /* 0x000fe200078e020d */
[----:B---3--:R-:W-:-:S04]  /*0be0*/  IADD3 R2, P0, PT, R2, UR6, RZ ;  /* 0x0000000602027c10 */ /* 0x008fc8000ff1e0ff */
[----:B------:R-:W-:-:S04]  /*0bf0*/  IADD3 R6, P1, PT, R2, 0x1000, RZ ;  /* 0x0000100002067810 */ /* 0x000fc80007f3e0ff */
[----:B--2---:R-:W-:-:S09]  /*0c00*/  IADD3.X R7, PT, PT, RZ, UR7, R3, P1, P0 ;  /* 0x00000007ff077c10 */ /* 0x004fd20008fe0403 */
.L_x_6:
[----:B------:R-:W-:-:S04]  /*0c10*/  IADD3 R2, PT, PT, R12, 0x400, RZ ;  /* 0x000004000c027810 */ /* 0x000fc80007ffe0ff */
[----:B------:R-:W-:-:S13]  /*0c20*/  ISETP.GE.AND P0, PT, R2, UR10, PT ;  /* 0x0000000a02007c0c */ /* 0x000fda000bf06270 */
[----:B------:R-:W-:Y:S02]  /*0c30*/  @!P0 IMAD.MOV.U32 R2, RZ, RZ, R6 ;  /* 0x000000ffff028224 */ /* 0x000fe400078e0006 */
[----:B------:R-:W-:-:S05]  /*0c40*/  @!P0 IMAD.MOV.U32 R3, RZ, RZ, R7 ;  /* 0x000000ffff038224 */ /* 0x000fca00078e0007 */
[----:B------:R-:W2:Y:S01]  /*0c50*/  @!P0 LDG.E R2, desc[UR8][R2.64] ;  /* 0x0000000802028981 */ /* 0x000ea2000c1e1900 */
[----:B------:R-:W-:Y:S01]  /*0c60*/  UIADD3 UR5, UPT, UPT, UR5, 0x1, URZ ;  /* 0x0000000105057890 */ /* 0x000fe2000fffe0ff */
[----:B------:R-:W-:-:S03]  /*0c70*/  VIADD R12, R12, 0x1 ;  /* 0x000000010c0c7836 */ /* 0x000fc60000000000 */
[----:B------:R-:W-:Y:S01]  /*0c80*/  UISETP.NE.AND UP0, UPT, UR5, URZ, UPT ;  /* 0x000000ff0500728c */ /* 0x000fe2000bf05270 */
[----:B--2---:R2:W-:Y:S01]  /*0c90*/  @!P0 STS [R15], R2 ;  /* 0x000000020f008388 */ /* 0x0045e20000000800 */
[----:B------:R-:W-:-:S04]  /*0ca0*/  IADD3 R6, P0, PT, R6, 0x4, RZ ;  /* 0x0000000406067810 */ /* 0x000fc80007f1e0ff */
[----:B------:R-:W-:Y:S01]  /*0cb0*/  IADD3.X R7, PT, PT, RZ, R7, RZ, P0, !PT ;  /* 0x00000007ff077210 */ /* 0x000fe200007fe4ff */
[----:B--2---:R-:W-:Y:S02]  /*0cc0*/  VIADD R15, R15, 0x4 ;  /* 0x000000040f0f7836 */ /* 0x004fe40000000000 */
[----:B------:R-:W-:Y:S06]  /*0cd0*/  BRA.U UP0, `(.L_x_6) ;  /* 0xfffffffd00cc7547 */ /* 0x000fec000b83ffff */
.L_x_1:
[----:B------:R-:W-:Y:S05]  /*0ce0*/  BSYNC.RECONVERGENT B0 ;  /* 0x0000000000007941 */ /* 0x000fea0003800200 */
.L_x_0:
[----:B------:R-:W3:Y:S01]  /*0cf0*/  LDCU UR6, c[0x0][0x394] ;  /* 0x00007280ff0677ac */ /* 0x000ee20008000800 */
[----:B--2---:R-:W-:Y:S01]  /*0d00*/  IMAD.MOV.U32 R7, RZ, RZ, RZ ;  /* 0x000000ffff077224 */ /* 0x004fe200078e00ff */
[----:B---3--:R-:W-:Y:S01]  /*0d10*/  UISETP.GE.AND UP0, UPT, UR6, 0x1, UPT ;  /* 0x000000010600788c */ /* 0x008fe2000bf06270 */
[----:B------:R-:W-:Y:S08]  /*0d20*/  BAR.SYNC.DEFER_BLOCKING 0x0 ;  /* 0x0000000000007b1d */ /* 0x000ff00000010000 */
[----:B------:R-:W-:Y:S05]  /*0d30*/  BRA.U !UP0, `(.L_x_7) ;  /* 0x0000000508807547 */ /* 0x000fea000b800000 */
[----:B------:R-:W-:Y:S01]  /*0d40*/  UISETP.GE.U32.AND UP1, UPT, UR6, 0x10, UPT ;  /* 0x000000100600788c */ /* 0x000fe2000bf26070 */
[----:B------:R-:W-:Y:S01]  /*0d50*/  HFMA2 R3, -RZ, RZ, 0, 0 ;  /* 0x00000000ff037431 */ /* 0x000fe200000001ff */
[----:B------:R-:W-:Y:S01]  /*0d60*/  ULOP3.LUT UR7, UR6, 0xf, URZ, 0xc0, !UPT ;  /* 0x0000000f06077892 */ /* 0x000fe2000f8ec0ff */
[----:B------:R-:W-:-:S03]  /*0d70*/  IMAD.MOV.U32 R7, RZ, RZ, RZ ;  /* 0x000000ffff077224 */ /* 0x000fc600078e00ff */
[----:B------:R-:W-:-:S03]  /*0d80*/  UISETP.NE.AND UP0, UPT, UR7, URZ, UPT ;  /* 0x000000ff0700728c */ /* 0x000fc6000bf05270 */
[----:B------:R-:W-:Y:S08]  /*0d90*/  BRA.U !UP1, `(.L_x_8) ;  /* 0x0000000109a87547 */ /* 0x000ff0000b800000 */
[----:B------:R-:W-:Y:S01]  /*0da0*/  ULOP3.LUT UR10, UR6, 0x7ffffff0, URZ, 0xc0, !UPT ;  /* 0x7ffffff0060a7892 */ /* 0x000fe2000f8ec0ff */
[----:B------:R-:W-:Y:S02]  /*0db0*/  IMAD.U32 R3, RZ, RZ, UR4 ;  /* 0x00000004ff037e24 */ /* 0x000fe4000f8e00ff */
[----:B------:R-:W-:Y:S01]  /*0dc0*/  IMAD.MOV.U32 R7, RZ, RZ, RZ ;  /* 0x000000ffff077224 */ /* 0x000fe200078e00ff */
[----:B------:R-:W-:Y:S02]  /*0dd0*/  UIADD3 UR5, UPT, UPT, -UR10, URZ, URZ ;  /* 0x000000ff0a057290 */ /* 0x000fe4000fffe1ff */
[----:B------:R-:W-:Y:S01]  /*0de0*/  IADD3 R2, PT, PT, R0, 0x20, R3 ;  /* 0x0000002000027810 */ /* 0x000fe20007ffe003 */
[----:B------:R-:W-:-:S09]  /*0df0*/  IMAD.U32 R3, RZ, RZ, UR10 ;  /* 0x0000000aff037e24 */ /* 0x000fd2000f8e00ff */
.L_x_9:
[----:B------:R-:W2:Y:S01]  /*0e00*/  LDS R12, [R2+-0x20] ;  /* 0xffffe000020c7984 */ /* 0x000ea20000000800 */
[----:B------:R-:W-:-:S03]  /*0e10*/  UIADD3 UR5, UPT, UPT, UR5, 0x10, URZ ;  /* 0x0000001005057890 */ /* 0x000fc6000fffe0ff */
[----:B01----:R-:W0:Y:S01]  /*0e20*/  LDS R9, [R2+-0x1c] ;  /* 0xffffe40002097984 */ /* 0x003e220000000800 */
[----:B------:R-:W-:-:S03]  /*0e30*/  UISETP.NE.AND UP1, UPT, UR5, URZ, UPT ;  /* 0x000000ff0500728c */ /* 0x000fc6000bf25270 */
[----:B------:R-:W1:Y:S04]  /*0e40*/  LDS R13, [R2+-0x18] ;  /* 0xffffe800020d7984 */ /* 0x000e680000000800 */
[----:B------:R-:W3:Y:S04]  /*0e50*/  LDS R15, [R2+-0x14] ;  /* 0xffffec00020f7984 */ /* 0x000ee80000000800 */
[----:B------:R-:W4:Y:S04]  /*0e60*/  LDS R17, [R2+-0x10] ;  /* 0xfffff00002117984 */ /* 0x000f280000000800 */
[----:B------:R-:W5:Y:S04]  /*0e70*/  LDS R19, [R2+-0xc] ;  /* 0xfffff40002137984 */ /* 0x000f680000000800 */
[----:B------:R-:W5:Y:S04]  /*0e80*/  LDS R21, [R2+-0x8] ;  /* 0xfffff80002157984 */ /* 0x000f680000000800 */
[----:B------:R-:W5:Y:S04]  /*0e90*/  LDS R11, [R2+-0x4] ;  /* 0xfffffc00020b7984 */ /* 0x000f680000000800 */
[----:B------:R-:W5:Y:S04]  /*0ea0*/  LDS R8, [R2] ;  /* 0x0000000002087984 */ /* 0x000f680000000800 */
[----:B------:R-:W5:Y:S01]  /*0eb0*/  LDS R6, [R2+0x4] ;  /* 0x0000040002067984 */ /* 0x000f620000000800 */
[----:B--2---:R-:W-:-:S03]  /*0ec0*/  FADD R12, R12, R7 ;  /* 0x000000070c0c7221 */ /* 0x004fc60000000000 */
[----:B------:R-:W2:Y:S01]  /*0ed0*/  LDS R7, [R2+0x8] ;  /* 0x0000080002077984 */ /* 0x000ea20000000800 */
[----:B0-----:R-:W-:-:S03]  /*0ee0*/  FADD R12, R12, R9 ;  /* 0x000000090c0c7221 */ /* 0x001fc60000000000 */
[----:B------:R-:W0:Y:S01]  /*0ef0*/  LDS R9, [R2+0xc] ;  /* 0x00000c0002097984 */ /* 0x000e220000000800 */
[----:B-1----:R-:W-:-:S03]  /*0f00*/  FADD R12, R12, R13 ;  /* 0x0000000d0c0c7221 */ /* 0x002fc60000000000 */
[----:B------:R-:W1:Y:S01]  /*0f10*/  LDS R13, [R2+0x10] ;  /* 0x00001000020d7984 */ /* 0x000e620000000800 */
[----:B---3--:R-:W-:-:S03]  /*0f20*/  FADD R12, R12, R15 ;  /* 0x0000000f0c0c7221 */ /* 0x008fc60000000000 */
[----:B------:R-:W3:Y:S01]  /*0f30*/  LDS R15, [R2+0x14] ;  /* 0x00001400020f7984 */ /* 0x000ee20000000800 */
[----:B----4-:R-:W-:-:S03]  /*0f40*/  FADD R12, R12, R17 ;  /* 0x000000110c0c7221 */ /* 0x010fc60000000000 */
[----:B------:R-:W4:Y:S01]  /*0f50*/  LDS R17, [R2+0x18] ;  /* 0x0000180002117984 */ /* 0x000f220000000800 */
[----:B-----5:R-:W-:-:S03]  /*0f60*/  FADD R12, R12, R19 ;  /* 0x000000130c0c7221 */ /* 0x020fc60000000000 */
[----:B------:R5:W4:Y:S01]  /*0f70*/  LDS R19, [R2+0x1c] ;  /* 0x00001c0002137984 */ /* 0x000b220000000800 */
[----:B------:R-:W-:-:S04]  /*0f80*/  FADD R12, R12, R21 ;  /* 0x000000150c0c7221 */ /* 0x000fc80000000000 */
[----:B------:R-:W-:Y:S01]  /*0f90*/  FADD R11, R12, R11 ;  /* 0x0000000b0c0b7221 */ /* 0x000fe20000000000 */
[----:B-----5:R-:W-:-:S03]  /*0fa0*/  IADD3 R2, PT, PT, R2, 0x40, RZ ;  /* 0x0000004002027810 */ /* 0x020fc60007ffe0ff */
[----:B------:R-:W-:-:S04]  /*0fb0*/  FADD R11, R11, R8 ;  /* 0x000000080b0b7221 */ /* 0x000fc80000000000 */
[----:B------:R-:W-:-:S04]  /*0fc0*/  FADD R6, R11, R6 ;  /* 0x000000060b067221 */ /* 0x000fc80000000000 */
[----:B--2---:R-:W-:-:S04]  /*0fd0*/  FADD R6, R6, R7 ;  /* 0x0000000706067221 */ /* 0x004fc80000000000 */
[----:B0-----:R-:W-:-:S04]  /*0fe0*/  FADD R6, R6, R9 ;  /* 0x0000000906067221 */ /* 0x001fc80000000000 */
[----:B-1----:R-:W-:-:S04]  /*0ff0*/  FADD R6, R6, R13 ;  /* 0x0000000d06067221 */ /* 0x002fc80000000000 */
[----:B---3--:R-:W-:-:S04]  /*1000*/  FADD R6, R6, R15 ;  /* 0x0000000f06067221 */ /* 0x008fc80000000000 */
[----:B----4-:R-:W-:-:S04]  /*1010*/  FADD R6, R6, R17 ;  /* 0x0000001106067221 */ /* 0x010fc80000000000 */
[----:B------:R-:W-:Y:S01]  /*1020*/  FADD R7, R6, R19 ;  /* 0x0000001306077221 */ /* 0x000fe20000000000 */
[----:B------:R-:W-:Y:S06]  /*1030*/  BRA.U UP1, `(.L_x_9) ;  /* 0xfffffffd01707547 */ /* 0x000fec000b83ffff */
.L_x_8:
[----:B------:R-:W-:Y:S05]  /*1040*/  BRA.U !UP0, `(.L_x_7) ;  /* 0x0000000108bc7547 */ /* 0x000fea000b800000 */
[----:B------:R-:W-:Y:S02]  /*1050*/  UISETP.GE.U32.AND UP0, UPT, UR7, 0x8, UPT ;  /* 0x000000080700788c */ /* 0x000fe4000bf06070 */
[----:B------:R-:W-:-:S04]  /*1060*/  ULOP3.LUT UR10, UR6, 0x7, URZ, 0xc0, !UPT ;  /* 0x00000007060a7892 */ /* 0x000fc8000f8ec0ff */
[----:B------:R-:W-:-:S03]  /*1070*/  UISETP.NE.AND UP1, UPT, UR10, URZ, UPT ;  /* 0x000000ff0a00728c */ /* 0x000fc6000bf25270 */
[----:B------:R-:W-:Y:S08]  /*1080*/  BRA.U !UP0, `(.L_x_10) ;  /* 0x0000000108487547 */ /* 0x000ff0000b800000 */
[C---:B------:R-:W-:Y:S02]  /*1090*/  IMAD R2, R3.reuse, 0x4, R10 ;  /* 0x0000000403027824 */ /* 0x040fe400078e020a */
[----:B------:R-:W-:-:S03]  /*10a0*/  VIADD R3, R3, 0x8 ;  /* 0x0000000803037836 */ /* 0x000fc60000000000 */
[----:B------:R-:W2:Y:S04]  /*10b0*/  LDS R6, [R2] ;  /* 0x0000000002067984 */ /* 0x000ea80000000800 */
[----:B01----:R-:W0:Y:S04]  /*10c0*/  LDS R9, [R2+0x4] ;  /* 0x0000040002097984 */ /* 0x003e280000000800 */
[----:B------:R-:W1:Y:S04]  /*10d0*/  LDS R11, [R2+0x8] ;  /* 0x00000800020b7984 */ /* 0x000e680000000800 */
[----:B------:R-:W3:Y:S04]  /*10e0*/  LDS R13, [R2+0xc] ;  /* 0x00000c00020d7984 */ /* 0x000ee80000000800 */
[----:B------:R-:W4:Y:S04]  /*10f0*/  LDS R15, [R2+0x10] ;  /* 0x00001000020f7984 */ /* 0x000f280000000800 */
[----:B------:R-:W5:Y:S04]  /*1100*/  LDS R17, [R2+0x14] ;  /* 0x0000140002117984 */ /* 0x000f680000000800 */
[----:B------:R-:W5:Y:S04]  /*1110*/  LDS R19, [R2+0x18] ;  /* 0x0000180002137984 */ /* 0x000f680000000800 */
[----:B------:R-:W5:Y:S01]  /*1120*/  LDS R21, [R2+0x1c] ;  /* 0x00001c0002157984 */ /* 0x000f620000000800 */
[----:B--2---:R-:W-:-:S04]  /*1130*/  FADD R6, R7, R6 ;  /* 0x0000000607067221 */ /* 0x004fc80000000000 */
[----:B0-----:R-:W-:-:S04]  /*1140*/  FADD R6, R6, R9 ;  /* 0x0000000906067221 */ /* 0x001fc80000000000 */
[----:B-1----:R-:W-:-:S04]  /*1150*/  FADD R6, R6, R11 ;  /* 0x0000000b06067221 */ /* 0x002fc80000000000 */
[----:B---3--:R-:W-:-:S04]  /*1160*/  FADD R6, R6, R13 ;  /* 0x0000000d06067221 */ /* 0x008fc80000000000 */
[----:B----4-:R-:W-:-:S04]  /*1170*/  FADD R6, R6, R15 ;  /* 0x0000000f06067221 */ /* 0x010fc80000000000 */
[----:B-----5:R-:W-:-:S04]  /*1180*/  FADD R6, R6, R17 ;  /* 0x0000001106067221 */ /* 0x020fc80000000000 */
[----:B------:R-:W-:-:S04]  /*1190*/  FADD R6, R6, R19 ;  /* 0x0000001306067221 */ /* 0x000fc80000000000 */
[----:B------:R-:W-:-:S07]  /*11a0*/  FADD R7, R6, R21 ;  /* 0x0000001506077221 */ /* 0x000fce0000000000 */
.L_x_10:
[----:B------:R-:W-:Y:S05]  /*11b0*/  BRA.U !UP1, `(.L_x_7) ;  /* 0x0000000109607547 */ /* 0x000fea000b800000 */
[----:B------:R-:W-:Y:S02]  /*11c0*/  UISETP.GE.U32.AND UP0, UPT, UR10, 0x4, UPT ;  /* 0x000000040a00788c */ /* 0x000fe4000bf06070 */
[----:B------:R-:W-:-:S04]  /*11d0*/  ULOP3.LUT UR5, UR6, 0x3, URZ, 0xc0, !UPT ;  /* 0x0000000306057892 */ /* 0x000fc8000f8ec0ff */
[----:B------:R-:W-:-:S03]  /*11e0*/  UISETP.NE.AND UP1, UPT, UR5, URZ, UPT ;  /* 0x000000ff0500728c */ /* 0x000fc6000bf25270 */
[----:B------:R-:W-:Y:S08]  /*11f0*/  BRA.U !UP0, `(.L_x_11) ;  /* 0x0000000108287547 */ /* 0x000ff0000b800000 */
[C---:B------:R-:W-:Y:S01]  /*1200*/  IMAD R10, R3.reuse, 0x4, R10 ;  /* 0x00000004030a7824 */ /* 0x040fe200078e020a */
[----:B------:R-:W-:-:S04]  /*1210*/  IADD3 R3, PT, PT, R3, 0x4, RZ ;  /* 0x0000000403037810 */ /* 0x000fc80007ffe0ff */
[----:B------:R-:W2:Y:S04]  /*1220*/  LDS R2, [R10] ;  /* 0x000000000a027984 */ /* 0x000ea80000000800 */
[----:B01----:R-:W0:Y:S04]  /*1230*/  LDS R9, [R10+0x4] ;  /* 0x000004000a097984 */ /* 0x003e280000000800 */
[----:B------:R-:W1:Y:S04]  /*1240*/  LDS R11, [R10+0x8] ;  /* 0x000008000a0b7984 */ /* 0x000e680000000800 */
[----:B------:R-:W3:Y:S01]  /*1250*/  LDS R13, [R10+0xc] ;  /* 0x00000c000a0d7984 */ /* 0x000ee20000000800 */
[----:B--2---:R-:W-:-:S04]  /*1260*/  FADD R2, R7, R2 ;  /* 0x0000000207027221 */ /* 0x004fc80000000000 */
[----:B0-----:R-:W-:-:S04]  /*1270*/  FADD R2, R2, R9 ;  /* 0x0000000902027221 */ /* 0x001fc80000000000 */
[----:B-1----:R-:W-:-:S04]  /*1280*/  FADD R2, R2, R11 ;  /* 0x0000000b02027221 */ /* 0x002fc80000000000 */
[----:B---3--:R-:W-:-:S07]  /*1290*/  FADD R7, R2, R13 ;  /* 0x0000000d02077221 */ /* 0x008fce0000000000 */
.L_x_11:
[----:B------:R-:W-:Y:S05]  /*12a0*/  BRA.U !UP1, `(.L_x_7) ;  /* 0x0000000109247547 */ /* 0x000fea000b800000 */
[----:B0-----:R-:W-:Y:S01]  /*12b0*/  IMAD R0, R3, 0x4, R0 ;  /* 0x0000000403007824 */ /* 0x001fe200078e0200 */
[----:B------:R-:W-:-:S03]  /*12c0*/  UIADD3 UR5, UPT, UPT, -UR5, URZ, URZ ;  /* 0x000000ff05057290 */ /* 0x000fc6000fffe1ff */
[----:B------:R-:W-:-:S09]  /*12d0*/  VIADD R0, R0, UR4 ;  /* 0x0000000400007c36 */ /* 0x000fd20008000000 */
.L_x_12:
[----:B------:R0:W2:Y:S01]  /*12e0*/  LDS R2, [R0] ;  /* 0x0000000000027984 */ /* 0x0000a20000000800 */
[----:B------:R-:W-:-:S04]  /*12f0*/  UIADD3 UR5, UPT, UPT, UR5, 0x1, URZ ;  /* 0x0000000105057890 */ /* 0x000fc8000fffe0ff */
[----:B------:R-:W-:Y:S01]  /*1300*/  UISETP.NE.AND UP0, UPT, UR5, URZ, UPT ;  /* 0x000000ff0500728c */ /* 0x000fe2000bf05270 */
[----:B0-----:R-:W-:Y:S02]  /*1310*/  VIADD R0, R0, 0x4 ;  /* 0x0000000400007836 */ /* 0x001fe40000000000 */
[----:B--2---:R-:W-:-:S06]  /*1320*/  FADD R7, R2, R7 ;  /* 0x0000000702077221 */ /* 0x004fcc0000000000 */
[----:B------:R-:W-:Y:S05]  /*1330*/  BRA.U UP0, `(.L_x_12) ;  /* 0xfffffffd00e87547 */ /* 0x000fea000b83ffff */
.L_x_7:
[----:B------:R-:W-:Y:S01]  /*1340*/  I2FP.F32.S32 R6, UR6 ;  /* 0x0000000600067c45 */ /* 0x000fe20008201400 */
[----:B------:R-:W-:Y:S03]  /*1350*/  BSSY.RECONVERGENT B0, `(.L_x_13) ;  /* 0x000000d000007945 */ /* 0x000fe60003800200 */
[----:B------:R-:W0:Y:S08]  /*1360*/  MUFU.RCP R3, R6 ;  /* 0x0000000600037308 */ /* 0x000e300000001000 */
[----:B------:R-:W2:Y:S01]  /*1370*/  FCHK P0, R7, R6 ;  /* 0x0000000607007302 */ /* 0x000ea20000000000 */
[----:B0-----:R-:W-:-:S04]  /*1380*/  FFMA R0, -R6, R3, 1 ;  /* 0x3f80000006007423 */ /* 0x001fc80000000103 */
[----:B------:R-:W-:-:S04]  /*1390*/  FFMA R0, R3, R0, R3 ;  /* 0x0000000003007223 */ /* 0x000fc80000000003 */
[----:B------:R-:W-:-:S04]  /*13a0*/  FFMA R3, R0, R7, RZ ;  /* 0x0000000700037223 */ /* 0x000fc800000000ff */
[----:B------:R-:W-:-:S04]  /*13b0*/  FFMA R2, -R6, R3, R7 ;  /* 0x0000000306027223 */ /* 0x000fc80000000107 */
[----:B-1----:R-:W-:Y:S01]  /*13c0*/  FFMA R9, R0, R2, R3 ;  /* 0x0000000200097223 */ /* 0x002fe20000000003 */
[----:B--2---:R-:W-:Y:S06]  /*13d0*/  @!P0 BRA `(.L_x_14) ;  /* 0x0000000000108947 */ /* 0x004fec0003800000 */
[----:B------:R-:W-:Y:S02]  /*13e0*/  MOV R3, R7 ;  /* 0x0000000700037202 */ /* 0x000fe40000000f00 */
[----:B------:R-:W-:-:S07]  /*13f0*/  MOV R2, 0x1410 ;  /* 0x0000141000027802 */ /* 0x000fce0000000f00 */
[----:B------:R-:W-:Y:S05]  /*1400*/  CALL.REL.NOINC `($__internal_0_$__cuda_sm3x_div_rn_noftz_f32_slowpath) ;  /* 0x00000000001c7944 */ /* 0x000fea0003c00000 */
[----:B------:R-:W-:-:S07]  /*1410*/  IMAD.MOV.U32 R9, RZ, RZ, R0 ;  /* 0x000000ffff097224 */ /* 0x000fce00078e0000 */
.L_x_14:
[----:B------:R-:W-:Y:S05]  /*1420*/  BSYNC.RECONVERGENT B0 ;  /* 0x0000000000007941 */ /* 0x000fea0003800200 */
.L_x_13:
[----:B------:R-:W0:Y:S02]  /*1430*/  LDCU.64 UR4, c[0x0][0x380] ;  /* 0x00007000ff0477ac */ /* 0x000e240008000a00 */
[----:B0-----:R-:W-:-:S04]  /*1440*/  IADD3 R2, P0, PT, R4, UR4, RZ ;  /* 0x0000000404027c10 */ /* 0x001fc8000ff1e0ff */
[----:B------:R-:W-:-:S05]  /*1450*/  IADD3.X R3, PT, PT, R5, UR5, RZ, P0, !PT ;  /* 0x0000000505037c10 */ /* 0x000fca00087fe4ff */
[----:B------:R-:W-:Y:S01]  /*1460*/  STG.E desc[UR8][R2.64], R9 ;  /* 0x0000000902007986 */ /* 0x000fe2000c101908 */
[----:B------:R-:W-:Y:S05]  /*1470*/  EXIT ;  /* 0x000000000000794d */ /* 0x000fea0003800000 */
        .weak           $__internal_0_$__cuda_sm3x_div_rn_noftz_f32_slowpath
        .type           $__internal_0_$__cuda_sm3x_div_rn_noftz_f32_slowpath,@function
        .size           $__internal_0_$__cuda_sm3x_div_rn_noftz_f32_slowpath,(.L_x_27 - $__internal_0_$__cuda_sm3x_div_rn_noftz_f32_slowpath)
$__internal_0_$__cuda_sm3x_div_rn_noftz_f32_slowpath:
[----:B------:R-:W-:Y:S01]  /*1480*/  SHF.R.U32.HI R7, RZ, 0x17, R6 ;  /* 0x00000017ff077819 */ /* 0x000fe20000011606 */
[----:B------:R-:W-:Y:S01]  /*1490*/  BSSY.RECONVERGENT B1, `(.L_x_15) ;  /* 0x0000063000017945 */ /* 0x000fe20003800200 */
[----:B------:R-:W-:Y:S02]  /*14a0*/  SHF.R.U32.HI R0, RZ, 0x17, R3 ;  /* 0x00000017ff007819 */ /* 0x000fe40000011603 */
[----:B------:R-:W-:Y:S02]  /*14b0*/  LOP3.LUT R7, R7, 0xff, RZ, 0xc0, !PT ;  /* 0x000000ff07077812 */ /* 0x000fe400078ec0ff */
[----:B------:R-:W-:-:S03]  /*14c0*/  LOP3.LUT R12, R0, 0xff, RZ, 0xc0, !PT ;  /* 0x000000ff000c7812 */ /* 0x000fc600078ec0ff */
[----:B------:R-:W-:Y:S02]  /*14d0*/  VIADD R9, R7, 0xffffffff ;  /* 0xffffffff07097836 */ /* 0x000fe40000000000 */
[----:B------:R-:W-:-:S03]  /*14e0*/  VIADD R10, R12, 0xffffffff ;  /* 0xffffffff0c0a7836 */ /* 0x000fc60000000000 */
[----:B------:R-:W-:-:S04]  /*14f0*/  ISETP.GT.U32.AND P0, PT, R9, 0xfd, PT ;  /* 0x000000fd0900780c */ /* 0x000fc80003f04070 */
[----:B------:R-:W-:-:S13]  /*1500*/  ISETP.GT.U32.OR P0, PT, R10, 0xfd, P0 ;  /* 0x000000fd0a00780c */ /* 0x000fda0000704470 */
[----:B------:R-:W-:Y:S01]  /*1510*/  @!P0 MOV R8, RZ ;  /* 0x000000ff00088202 */ /* 0x000fe20000000f00 */
[----:B------:R-:W-:Y:S06]  /*1520*/  @!P0 BRA `(.L_x_16) ;  /* 0x0000000000608947 */ /* 0x000fec0003800000 */
[----:B------:R-:W-:Y:S01]  /*1530*/  FSETP.GTU.FTZ.AND P0, PT, |R3|, +INF , PT ;  /* 0x7f8000000300780b */ /* 0x000fe20003f1c200 */
[----:B------:R-:W-:Y:S01]  /*1540*/  IMAD.MOV.U32 R0, RZ, RZ, R6 ;  /* 0x000000ffff007224 */ /* 0x000fe200078e0006 */
[----:B------:R-:W-:-:S04]  /*1550*/  FSETP.GTU.FTZ.AND P1, PT, |R6|, +INF , PT ;  /* 0x7f8000000600780b */ /* 0x000fc80003f3c200 */
[----:B------:R-:W-:-:S13]  /*1560*/  PLOP3.LUT P0, PT, P0, P1, PT, 0xf8, 0x8f ;  /* 0x00000000008f781c */ /* 0x000fda0000703f70 */
[----:B------:R-:W-:Y:S05]  /*1570*/  @P0 BRA `(.L_x_17) ;  /* 0x00000004004c0947 */ /* 0x000fea0003800000 */
[----:B------:R-:W-:-:S13]  /*1580*/  LOP3.LUT P0, RZ, R6, 0x7fffffff, R3, 0xc8, !PT ;  /* 0x7fffffff06ff7812 */ /* 0x000fda000780c803 */
[----:B------:R-:W-:Y:S05]  /*1590*/  @!P0 BRA `(.L_x_18) ;  /* 0x00000004003c8947 */ /* 0x000fea0003800000 */
[C---:B------:R-:W-:Y:S02]  /*15a0*/  FSETP.NEU.FTZ.AND P1, PT, |R3|.reuse, +INF , PT ;  /* 0x7f8000000300780b */ /* 0x040fe40003f3d200 */
[----:B------:R-:W-:Y:S02]  /*15b0*/  FSETP.NEU.FTZ.AND P0, PT, |R0|, +INF , PT ;  /* 0x7f8000000000780b */ /* 0x000fe40003f1d200 */
[----:B------:R-:W-:-:S11]  /*15c0*/  FSETP.NEU.FTZ.AND P2, PT, |R3|, +INF , PT ;  /* 0x7f8000000300780b */ /* 0x000fd60003f5d200 */
[----:B------:R-:W-:Y:S05]  /*15d0*/  @!P0 BRA !P1, `(.L_x_18) ;  /* 0x00000004002c8947 */ /* 0x000fea0004800000 */
[----:B------:R-:W-:-:S04]  /*15e0*/  LOP3.LUT P1, RZ, R3, 0x7fffffff, RZ, 0xc0, !PT ;  /* 0x7fffffff03ff7812 */ /* 0x000fc8000782c0ff */
[----:B------:R-:W-:-:S13]  /*15f0*/  PLOP3.LUT P0, PT, P0, P1, PT, 0x2f, 0xf2 ;  /* 0x0000000000f2781c */ /* 0x000fda0000702577 */
[----:B------:R-:W-:Y:S05]  /*1600*/  @P0 BRA `(.L_x_19) ;  /* 0x0000000400180947 */ /* 0x000fea0003800000 */
[----:B------:R-:W-:-:S04]  /*1610*/  LOP3.LUT P0, RZ, R6, 0x7fffffff, RZ, 0xc0, !PT ;  /* 0x7fffffff06ff7812 */ /* 0x000fc8000780c0ff */
[----:B------:R-:W-:-:S13]  /*1620*/  PLOP3.LUT P0, PT, P2, P0, PT, 0x2f, 0xf2 ;  /* 0x0000000000f2781c */ /* 0x000fda0001700577 */
[----:B------:R-:W-:Y:S05]  /*1630*/  @P0 BRA `(.L_x_20) ;  /* 0x0000000400000947 */ /* 0x000fea0003800000 */
[----:B------:R-:W-:Y:S02]  /*1640*/  ISETP.GE.AND P0, PT, R10, RZ, PT ;  /* 0x000000ff0a00720c */ /* 0x000fe40003f06270 */
[----:B------:R-:W-:-:S11]  /*1650*/  ISETP.GE.AND P1, PT, R9, RZ, PT ;  /* 0x000000ff0900720c */ /* 0x000fd60003f26270 */
[----:B------:R-:W-:Y:S02]  /*1660*/  @P0 IMAD.MOV.U32 R8, RZ, RZ, RZ ;  /* 0x000000ffff080224 */ /* 0x000fe400078e00ff */
[----:B------:R-:W-:Y:S01]  /*1670*/  @!P0 FFMA R3, R3, 1.84467440737095516160e+19, RZ ;  /* 0x5f80000003038823 */ /* 0x000fe200000000ff */
[----:B------:R-:W-:Y:S02]  /*1680*/  @!P0 IMAD.MOV.U32 R8, RZ, RZ, -0x40 ;  /* 0xffffffc0ff088424 */ /* 0x000fe400078e00ff */
[----:B------:R-:W-:-:S03]  /*1690*/  @!P1 FFMA R6, R0, 1.84467440737095516160e+19, RZ ;  /* 0x5f80000000069823 */ /* 0x000fc600000000ff */
[----:B------:R-:W-:-:S07]  /*16a0*/  @!P1 IADD3 R8, PT, PT, R8, 0x40, RZ ;  /* 0x0000004008089810 */ /* 0x000fce0007ffe0ff */
.L_x_16:
[----:B------:R-:W-:Y:S01]  /*16b0*/  LEA R9, R7, 0xc0800000, 0x17 ;  /* 0xc080000007097811 */ /* 0x000fe200078eb8ff */
[----:B------:R-:W-:Y:S04]  /*16c0*/  BSSY.RECONVERGENT B2, `(.L_x_21) ;  /* 0x0000036000027945 */ /* 0x000fe80003800200 */
[----:B------:R-:W-:Y:S02]  /*16d0*/  IMAD.IADD R9, R6, 0x1, -R9 ;  /* 0x0000000106097824 */ /* 0x000fe400078e0a09 */
[----:B------:R-:W-:Y:S02]  /*16e0*/  VIADD R6, R12, 0xffffff81 ;  /* 0xffffff810c067836 */ /* 0x000fe40000000000 */
[----:B------:R-:W0:Y:S01]  /*16f0*/  MUFU.RCP R10, R9 ;  /* 0x00000009000a7308 */ /* 0x000e220000001000 */
[----:B------:R-:W-:Y:S01]  /*1700*/  FADD.FTZ R11, -R9, -RZ ;  /* 0x800000ff090b7221 */ /* 0x000fe20000010100 */
[C---:B------:R-:W-:Y:S01]  /*1710*/  IMAD R0, R6.reuse, -0x800000, R3 ;  /* 0xff80000006007824 */ /* 0x040fe200078e0203 */
[----:B------:R-:W-:-:S05]  /*1720*/  IADD3 R7, PT, PT, R6, 0x7f, -R7 ;  /* 0x0000007f06077810 */ /* 0x000fca0007ffe807 */
[----:B------:R-:W-:Y:S02]  /*1730*/  IMAD.IADD R7, R7, 0x1, R8 ;  /* 0x0000000107077824 */ /* 0x000fe400078e0208 */
[----:B0-----:R-:W-:-:S04]  /*1740*/  FFMA R13, R10, R11, 1 ;  /* 0x3f8000000a0d7423 */ /* 0x001fc8000000000b */
[----:B------:R-:W-:-:S04]  /*1750*/  FFMA R12, R10, R13, R10 ;  /* 0x0000000d0a0c7223 */ /* 0x000fc8000000000a */
[----:B------:R-:W-:-:S04]  /*1760*/  FFMA R3, R0, R12, RZ ;  /* 0x0000000c00037223 */ /* 0x000fc800000000ff */
[----:B------:R-:W-:-:S04]  /*1770*/  FFMA R10, R11, R3, R0 ;  /* 0x000000030b0a7223 */ /* 0x000fc80000000000 */
[----:B------:R-:W-:-:S04]  /*1780*/  FFMA R13, R12, R10, R3 ;  /* 0x0000000a0c0d7223 */ /* 0x000fc80000000003 */
[----:B------:R-:W-:-:S04]  /*1790*/  FFMA R10, R11, R13, R0 ;  /* 0x0000000d0b0a7223 */ /* 0x000fc80000000000 */
[----:B------:R-:W-:-:S05]  /*17a0*/  FFMA R0, R12, R10, R13 ;  /* 0x0000000a0c007223 */ /* 0x000fca000000000d */
[----:B------:R-:W-:-:S04]  /*17b0*/  SHF.R.U32.HI R3, RZ, 0x17, R0 ;  /* 0x00000017ff037819 */ /* 0x000fc80000011600 */
[----:B------:R-:W-:-:S04]  /*17c0*/  LOP3.LUT R3, R3, 0xff, RZ, 0xc0, !PT ;  /* 0x000000ff03037812 */ /* 0x000fc800078ec0ff */
[----:B------:R-:W-:-:S05]  /*17d0*/  IADD3 R9, PT, PT, R3, R7, RZ ;  /* 0x0000000703097210 */ /* 0x000fca0007ffe0ff */
[----:B------:R-:W-:-:S05]  /*17e0*/  VIADD R3, R9, 0xffffffff ;  /* 0xffffffff09037836 */ /* 0x000fca0000000000 */
[----:B------:R-:W-:-:S13]  /*17f0*/  ISETP.GE.U32.AND P0, PT, R3, 0xfe, PT ;  /* 0x000000fe0300780c */ /* 0x000fda0003f06070 */
[----:B------:R-:W-:Y:S05]  /*1800*/  @!P0 BRA `(.L_x_22) ;  /* 0x0000000000808947 */ /* 0x000fea0003800000 */
[----:B------:R-:W-:-:S13]  /*1810*/  ISETP.GT.AND P0, PT, R9, 0xfe, PT ;  /* 0x000000fe0900780c */ /* 0x000fda0003f04270 */
[----:B------:R-:W-:Y:S05]  /*1820*/  @P0 BRA `(.L_x_23) ;  /* 0x00000000006c0947 */ /* 0x000fea0003800000 */
[----:B------:R-:W-:-:S13]  /*1830*/  ISETP.GE.AND P0, PT, R9, 0x1, PT ;  /* 0x000000010900780c */ /* 0x000fda0003f06270 */
[----:B------:R-:W-:Y:S05]  /*1840*/  @P0 BRA `(.L_x_24) ;  /* 0x0000000000740947 */ /* 0x000fea0003800000 */
[----:B------:R-:W-:Y:S02]  /*1850*/  ISETP.GE.AND P0, PT, R9, -0x18, PT ;  /* 0xffffffe80900780c */ /* 0x000fe40003f06270 */
[----:B------:R-:W-:-:S11]  /*1860*/  LOP3.LUT R0, R0, 0x80000000, RZ, 0xc0, !PT ;  /* 0x8000000000007812 */ /* 0x000fd600078ec0ff */
[----:B------:R-:W-:Y:S05]  /*1870*/  @!P0 BRA `(.L_x_24) ;  /* 0x0000000000688947 */ /* 0x000fea0003800000 */
[CCC-:B------:R-:W-:Y:S01]  /*1880*/  FFMA.RZ R3, R12.reuse, R10.reuse, R13.reuse ;  /* 0x0000000a0c037223 */ /* 0x1c0fe2000000c00d */
[C---:B------:R-:W-:Y:S02]  /*1890*/  VIADD R8, R9.reuse, 0x20 ;  /* 0x0000002009087836 */ /* 0x040fe40000000000 */
[CCC-:B------:R-:W-:Y:S01]  /*18a0*/  FFMA.RM R6, R12.reuse, R10.reuse, R13.reuse ;  /* 0x0000000a0c067223 */ /* 0x1c0fe2000000400d */
[----:B------:R-:W-:Y:S02]  /*18b0*/  ISETP.NE.AND P2, PT, R9, RZ, PT ;  /* 0x000000ff0900720c */ /* 0x000fe40003f45270 */
[----:B------:R-:W-:Y:S01]  /*18c0*/  LOP3.LUT R7, R3, 0x7fffff, RZ, 0xc0, !PT ;  /* 0x007fffff03077812 */ /* 0x000fe200078ec0ff */
[----:B------:R-:W-:Y:S01]  /*18d0*/  FFMA.RP R3, R12, R10, R13 ;  /* 0x0000000a0c037223 */ /* 0x000fe2000000800d */
[----:B------:R-:W-:Y:S01]  /*18e0*/  ISETP.NE.AND P1, PT, R9, RZ, PT ;  /* 0x000000ff0900720c */ /* 0x000fe20003f25270 */
[----:B------:R-:W-:Y:S01]  /*18f0*/  IMAD.MOV R9, RZ, RZ, -R9 ;  /* 0x000000ffff097224 */ /* 0x000fe200078e0a09 */
[----:B------:R-:W-:-:S02]  /*1900*/  LOP3.LUT R7, R7, 0x800000, RZ, 0xfc, !PT ;  /* 0x0080000007077812 */ /* 0x000fc400078efcff */
[----:B------:R-:W-:Y:S02]  /*1910*/  FSETP.NEU.FTZ.AND P0, PT, R3, R6, PT ;  /* 0x000000060300720b */ /* 0x000fe40003f1d000 */
[----:B------:R-:W-:Y:S02]  /*1920*/  SHF.L.U32 R8, R7, R8, RZ ;  /* 0x0000000807087219 */ /* 0x000fe400000006ff */
[----:B------:R-:W-:Y:S02]  /*1930*/  SEL R6, R9, RZ, P2 ;  /* 0x000000ff09067207 */ /* 0x000fe40001000000 */
[----:B------:R-:W-:Y:S02]  /*1940*/  ISETP.NE.AND P1, PT, R8, RZ, P1 ;  /* 0x000000ff0800720c */ /* 0x000fe40000f25270 */
[----:B------:R-:W-:Y:S02]  /*1950*/  SHF.R.U32.HI R6, RZ, R6, R7 ;  /* 0x00000006ff067219 */ /* 0x000fe40000011607 */
[----:B------:R-:W-:-:S02]  /*1960*/  PLOP3.LUT P0, PT, P0, P1, PT, 0xf8, 0x8f ;  /* 0x00000000008f781c */ /* 0x000fc40000703f70 */
[----:B------:R-:W-:Y:S02]  /*1970*/  SHF.R.U32.HI R8, RZ, 0x1, R6 ;  /* 0x00000001ff087819 */ /* 0x000fe40000011606 */
[----:B------:R-:W-:-:S04]  /*1980*/  SEL R3, RZ, 0x1, !P0 ;  /* 0x00000001ff037807 */ /* 0x000fc80004000000 */
[----:B------:R-:W-:-:S04]  /*1990*/  LOP3.LUT R3, R3, 0x1, R8, 0xf8, !PT ;  /* 0x0000000103037812 */ /* 0x000fc800078ef808 */
[----:B------:R-:W-:-:S04]  /*19a0*/  LOP3.LUT R3, R3, R6, RZ, 0xc0, !PT ;  /* 0x0000000603037212 */ /* 0x000fc800078ec0ff */
[----:B------:R-:W-:-:S04]  /*19b0*/  IADD3 R3, PT, PT, R8, R3, RZ ;  /* 0x0000000308037210 */ /* 0x000fc80007ffe0ff */
[----:B------:R-:W-:Y:S01]  /*19c0*/  LOP3.LUT R0, R3, R0, RZ, 0xfc, !PT ;  /* 0x0000000003007212 */ /* 0x000fe200078efcff */
[----:B------:R-:W-:Y:S06]  /*19d0*/  BRA `(.L_x_24) ;  /* 0x0000000000107947 */ /* 0x000fec0003800000 */
.L_x_23:
[----:B------:R-:W-:-:S04]  /*19e0*/  LOP3.LUT R0, R0, 0x80000000, RZ, 0xc0, !PT ;  /* 0x8000000000007812 */ /* 0x000fc800078ec0ff */
[----:B------:R-:W-:Y:S01]  /*19f0*/  LOP3.LUT R0, R0, 0x7f800000, RZ, 0xfc, !PT ;  /* 0x7f80000000007812 */ /* 0x000fe200078efcff */
[----:B------:R-:W-:Y:S06]  /*1a00*/  BRA `(.L_x_24) ;  /* 0x0000000000047947 */ /* 0x000fec0003800000 */
.L_x_22:
[----:B------:R-:W-:-:S07]  /*1a10*/  IMAD R0, R7, 0x800000, R0 ;  /* 0x0080000007007824 */ /* 0x000fce00078e0200 */
.L_x_24:
[----:B------:R-:W-:Y:S05]  /*1a20*/  BSYNC.RECONVERGENT B2 ;  /* 0x0000000000027941 */ /* 0x000fea0003800200 */
.L_x_21:
[----:B------:R-:W-:Y:S05]  /*1a30*/  BRA `(.L_x_25) ;  /* 0x0000000000207947 */ /* 0x000fea0003800000 */
.L_x_20:
[----:B------:R-:W-:-:S04]  /*1a40*/  LOP3.LUT R0, R6, 0x80000000, R3, 0x48, !PT ;  /* 0x8000000006007812 */ /* 0x000fc800078e4803 */
[----:B------:R-:W-:Y:S01]  /*1a50*/  LOP3.LUT R0, R0, 0x7f800000, RZ, 0xfc, !PT ;  /* 0x7f80000000007812 */ /* 0x000fe200078efcff */
[----:B------:R-:W-:Y:S06]  /*1a60*/  BRA `(.L_x_25) ;  /* 0x0000000000147947 */ /* 0x000fec0003800000 */
.L_x_19:
[----:B------:R-:W-:Y:S01]  /*1a70*/  LOP3.LUT R0, R6, 0x80000000, R3, 0x48, !PT ;  /* 0x8000000006007812 */ /* 0x000fe200078e4803 */
[----:B------:R-:W-:Y:S06]  /*1a80*/  BRA `(.L_x_25) ;  /* 0x00000000000c7947 */ /* 0x000fec0003800000 */
.L_x_18:
[----:B------:R-:W0:Y:S01]  /*1a90*/  MUFU.RSQ R0, -QNAN ;  /* 0xffc0000000007908 */ /* 0x000e220000001400 */
[----:B------:R-:W-:Y:S05]  /*1aa0*/  BRA `(.L_x_25) ;  /* 0x0000000000047947 */ /* 0x000fea0003800000 */
.L_x_17:
[----:B------:R-:W-:-:S07]  /*1ab0*/  FADD.FTZ R0, R3, R0 ;  /* 0x0000000003007221 */ /* 0x000fce0000010000 */
.L_x_25:
[----:B------:R-:W-:Y:S05]  /*1ac0*/  BSYNC.RECONVERGENT B1 ;  /* 0x0000000000017941 */ /* 0x000fea0003800200 */
.L_x_15:
[----:B------:R-:W-:-:S04]  /*1ad0*/  IMAD.MOV.U32 R3, RZ, RZ, 0x0 ;  /* 0x00000000ff037424 */ /* 0x000fc800078e00ff */
[----:B0-----:R-:W-:Y:S05]  /*1ae0*/  RET.REL.NODEC R2 `(_Z19cuda_moving_averagePfS_ii) ;  /* 0xffffffe402447950 */ /* 0x001fea0003c3ffff */
.L_x_26:
[----:B------:R-:W-:-:S00]  /*1af0*/  BRA `(.L_x_26) ;  /* 0xfffffffc00fc7947 */ /* 0x000fc0000383ffff */
[----:B------:R-:W-:-:S00]  /*1b00*/  NOP ;  /* 0x0000000000007918 */ /* 0x000fc00000000000 */
[----:B------:R-:W-:-:S00]  /*1b10*/  NOP ;  /* 0x0000000000007918 */ /* 0x000fc00000000000 */
[----:B------:R-:W-:-:S00]  /*1b20*/  NOP ;  /* 0x0000000000007918 */ /* 0x000fc00000000000 */
[----:B------:R-:W-:-:S00]  /*1b30*/  NOP ;  /* 0x0000000000007918 */ /* 0x000fc00000000000 */
[----:B------:R-:W-:-:S00]  /*1b40*/  NOP ;  /* 0x0000000000007918 */ /* 0x000fc00000000000 */
[----:B------:R-:W-:-:S00]  /*1b50*/  NOP ;  /* 0x0000000000007918 */ /* 0x000fc00000000000 */
[----:B------:R-:W-:-:S00]  /*1b60*/  NOP ;  /* 0x0000000000007918 */ /* 0x000fc00000000000 */
[----:B------:R-:W-:-:S00]  /*1b70*/  NOP ;  /* 0x0000000000007918 */ /* 0x000fc00000000000 */
.L_x_27:


//--------------------- .nv.global.init           --------------------------
	.section	.nv.global.init,"aw",@progbits
	.align	4
.nv.global.init:
	.type		mrg32k3aM1SubSeq,@object
	.size		mrg32k3aM1SubSeq,(mrg32k3aM2SubSeq - mrg32k3aM1SubSeq)
mrg32k3aM1SubSeq:
        /*0000*/ 	.byte	0x0b, 0xcc, 0xee, 0x04, 0x73, 0x29, 0x8b, 0x6f, 0xf6, 0x53, 0x03, 0xf6, 0x23, 0xf6, 0xea, 0xda
        /* <DEDUP_REMOVED lines=125> */
	.type		mrg32k3aM2SubSeq,@object
	.size		mrg32k3aM2SubSeq,(mrg32k3aM1 - mrg32k3aM2SubSeq)
mrg32k3aM2SubSeq:
        /* <DEDUP_REMOVED lines=126> */
	.type		mrg32k3aM1,@object
	.size		mrg32k3aM1,(mrg32k3aM1Seq - mrg32k3aM1)
mrg32k3aM1:
        /* <DEDUP_REMOVED lines=144> */
	.type		mrg32k3aM1Seq,@object
	.size		mrg32k3aM1Seq,(mrg32k3aM2 - mrg32k3aM1Seq)
mrg32k3aM1Seq:
        /* <DEDUP_REMOVED lines=144> */
	.type		mrg32k3aM2,@object
	.size		mrg32k3aM2,(mrg32k3aM2Seq - mrg32k3aM2)
mrg32k3aM2:
        /* <DEDUP_REMOVED lines=144> */
	.type		mrg32k3aM2Seq,@object
	.size		mrg32k3aM2Seq,(precalc_xorwow_matrix - mrg32k3aM2Seq)
mrg32k3aM2Seq:
        /* <DEDUP_REMOVED lines=144> */
	.type		precalc_xorwow_matrix,@object
	.size		precalc_xorwow_matrix,(precalc_xorwow_offset_matrix - precalc_xorwow_matrix)
precalc_xorwow_matrix:
        /* <DEDUP_REMOVED lines=6400> */
	.type		precalc_xorwow_offset_matrix,@object
	.size		precalc_xorwow_offset_matrix,(.L_1 - precalc_xorwow_offset_matrix)
precalc_xorwow_offset_matrix:
        /* <DEDUP_REMOVED lines=6400> */
.L_1:


//--------------------- .nv.shared._Z19cuda_moving_averagePfS_ii --------------------------
	.section	.nv.shared._Z19cuda_moving_averagePfS_ii,"aw",@nobits
	.sectionflags	@""
	.align	16
	.zero		1024


//--------------------- .nv.shared.reserved.0     --------------------------
	.section	.nv.shared.reserved.0,"aw",@nobits
	.weak		__nv_reservedSMEM_offset_0_alias
	.size		__nv_reservedSMEM_offset_0_alias, 0, 64
	.other		__nv_reservedSMEM_offset_0_alias,@"STO_CUDA_RESERVED_SHARED STV_DEFAULT"
__nv_reservedSMEM_offset_0_alias:
	.zero		0
	.zero		64


//--------------------- .nv.constant0._Z19cuda_moving_averagePfS_ii --------------------------
	.section	.nv.constant0._Z19cuda_moving_averagePfS_ii,"a",@progbits
	.sectionflags	@""
	.align	4
.nv.constant0._Z19cuda_moving_averagePfS_ii:
	.zero		920


//--------------------- SYMBOLS --------------------------

	.type		.nv.reservedSmem.offset0,@object
	.size		.nv.reservedSmem.offset0,0x4
	.type		.nv.reservedSmem.cap,@object
	.size		.nv.reservedSmem.cap,0x4
